//
// Generated by NVIDIA NVVM Compiler
//
// Compiler Build ID: CL-36424714
// Cuda compilation tools, release 13.0, V13.0.88
// Based on NVVM 20.0.0
//

.version 9.0
.target sm_100
.address_size 64

	// .globl	_leaky_relu

.visible .entry _leaky_relu(
	.param .u64 .ptr .align 1 _leaky_relu_param_0,
	.param .u64 .ptr .align 1 _leaky_relu_param_1,
	.param .u32 _leaky_relu_param_2,
	.param .f32 _leaky_relu_param_3
)
{
	.reg .pred 	%p<3>;
	.reg .b32 	%r<6>;
	.reg .b32 	%f<5>;
	.reg .b64 	%rd<8>;

	ld.param.u64 	%rd1, [_leaky_relu_param_0];
	ld.param.u64 	%rd2, [_leaky_relu_param_1];
	ld.param.u32 	%r2, [_leaky_relu_param_2];
	ld.param.f32 	%f1, [_leaky_relu_param_3];
	mov.u32 	%r3, %ctaid.x;
	mov.u32 	%r4, %ntid.x;
	mov.u32 	%r5, %tid.x;
	mad.lo.s32 	%r1, %r3, %r4, %r5;
	setp.ge.u32 	%p1, %r1, %r2;
	@%p1 bra 	$L__BB0_2;
	cvta.to.global.u64 	%rd3, %rd1;
	cvta.to.global.u64 	%rd4, %rd2;
	mul.wide.u32 	%rd5, %r1, 4;
	add.s64 	%rd6, %rd3, %rd5;
	ld.global.f32 	%f2, [%rd6];
	setp.lt.f32 	%p2, %f2, 0f00000000;
	selp.f32 	%f3, %f1, 0f3F800000, %p2;
	mul.f32 	%f4, %f2, %f3;
	add.s64 	%rd7, %rd4, %rd5;
	st.global.f32 	[%rd7], %f4;
$L__BB0_2:
	ret;

}
	// .globl	_batch_norm
.visible .entry _batch_norm(
	.param .u64 .ptr .align 1 _batch_norm_param_0,
	.param .u64 .ptr .align 1 _batch_norm_param_1,
	.param .u32 _batch_norm_param_2,
	.param .u32 _batch_norm_param_3,
	.param .u64 .ptr .align 1 _batch_norm_param_4,
	.param .u64 .ptr .align 1 _batch_norm_param_5,
	.param .u64 .ptr .align 1 _batch_norm_param_6,
	.param .u64 .ptr .align 1 _batch_norm_param_7
)
{
	.reg .pred 	%p<2>;
	.reg .b32 	%r<11>;
	.reg .b32 	%f<11>;
	.reg .b64 	%rd<21>;

	ld.param.u64 	%rd1, [_batch_norm_param_0];
	ld.param.u64 	%rd2, [_batch_norm_param_1];
	ld.param.u32 	%r3, [_batch_norm_param_2];
	ld.param.u32 	%r4, [_batch_norm_param_3];
	ld.param.u64 	%rd3, [_batch_norm_param_4];
	ld.param.u64 	%rd4, [_batch_norm_param_5];
	ld.param.u64 	%rd5, [_batch_norm_param_6];
	ld.param.u64 	%rd6, [_batch_norm_param_7];
	mov.u32 	%r5, %ctaid.x;
	mov.u32 	%r1, %ctaid.y;
	mov.u32 	%r6, %ctaid.z;
	mov.u32 	%r7, %ntid.x;
	mov.u32 	%r8, %tid.x;
	mad.lo.s32 	%r9, %r6, %r7, %r8;
	mad.lo.s32 	%r10, %r3, %r5, %r1;
	mad.lo.s32 	%r2, %r10, %r4, %r9;
	setp.ge.u32 	%p1, %r9, %r4;
	@%p1 bra 	$L__BB1_2;
	cvta.to.global.u64 	%rd7, %rd5;
	cvta.to.global.u64 	%rd8, %rd1;
	cvta.to.global.u64 	%rd9, %rd3;
	cvta.to.global.u64 	%rd10, %rd4;
	cvta.to.global.u64 	%rd11, %rd6;
	cvta.to.global.u64 	%rd12, %rd2;
	mul.wide.u32 	%rd13, %r1, 4;
	add.s64 	%rd14, %rd7, %rd13;
	ld.global.f32 	%f1, [%rd14];
	mul.wide.u32 	%rd15, %r2, 4;
	add.s64 	%rd16, %rd8, %rd15;
	ld.global.f32 	%f2, [%rd16];
	add.s64 	%rd17, %rd9, %rd13;
	ld.global.f32 	%f3, [%rd17];
	sub.f32 	%f4, %f2, %f3;
	add.s64 	%rd18, %rd10, %rd13;
	ld.global.f32 	%f5, [%rd18];
	add.f32 	%f6, %f5, 0f3727C5AC;
	sqrt.rm.f32 	%f7, %f6;
	div.rn.f32 	%f8, %f4, %f7;
	add.s64 	%rd19, %rd11, %rd13;
	ld.global.f32 	%f9, [%rd19];
	fma.rn.f32 	%f10, %f1, %f8, %f9;
	add.s64 	%rd20, %rd12, %rd15;
	st.global.f32 	[%rd20], %f10;
$L__BB1_2:
	ret;

}
	// .globl	_conv2d
.visible .entry _conv2d()
{


	ret;

}
	// .globl	_max_pool2d
.visible .entry _max_pool2d(
	.param .u32 _max_pool2d_param_0,
	.param .u64 .ptr .align 1 _max_pool2d_param_1,
	.param .u32 _max_pool2d_param_2,
	.param .u32 _max_pool2d_param_3,
	.param .u32 _max_pool2d_param_4,
	.param .u32 _max_pool2d_param_5,
	.param .u32 _max_pool2d_param_6,
	.param .u32 _max_pool2d_param_7,
	.param .u64 .ptr .align 1 _max_pool2d_param_8,
	.param .u32 _max_pool2d_param_9,
	.param .u32 _max_pool2d_param_10
)
{
	.reg .pred 	%p<43>;
	.reg .b32 	%r<53>;
	.reg .b32 	%f<86>;
	.reg .b64 	%rd<18>;

	ld.param.u64 	%rd5, [_max_pool2d_param_1];
	ld.param.u32 	%r29, [_max_pool2d_param_2];
	ld.param.u32 	%r30, [_max_pool2d_param_3];
	ld.param.u32 	%r24, [_max_pool2d_param_4];
	ld.param.u32 	%r25, [_max_pool2d_param_5];
	ld.param.u32 	%r26, [_max_pool2d_param_6];
	ld.param.u32 	%r31, [_max_pool2d_param_7];
	ld.param.u64 	%rd4, [_max_pool2d_param_8];
	ld.param.u32 	%r27, [_max_pool2d_param_9];
	ld.param.u32 	%r28, [_max_pool2d_param_10];
	cvta.to.global.u64 	%rd1, %rd5;
	mov.u32 	%r32, %ctaid.x;
	mov.u32 	%r33, %ctaid.y;
	mov.u32 	%r1, %tid.x;
	mov.u32 	%r2, %tid.y;
	mul.lo.s32 	%r3, %r31, %r1;
	mad.lo.s32 	%r4, %r29, %r32, %r33;
	mul.lo.s32 	%r34, %r4, %r30;
	mul.lo.s32 	%r35, %r34, %r24;
	mad.lo.s32 	%r5, %r31, %r2, %r35;
	mad.lo.s32 	%r36, %r3, %r24, %r5;
	mul.wide.s32 	%rd6, %r36, 4;
	add.s64 	%rd7, %rd1, %rd6;
	ld.global.f32 	%f84, [%rd7];
	min.s32 	%r37, %r25, %r26;
	setp.lt.s32 	%p1, %r37, 1;
	@%p1 bra 	$L__BB3_15;
	and.b32  	%r6, %r26, 15;
	and.b32  	%r7, %r26, 7;
	add.s32 	%r8, %r7, -1;
	and.b32  	%r9, %r26, 2147483632;
	and.b32  	%r10, %r26, 3;
	neg.s32 	%r11, %r9;
	add.s64 	%rd2, %rd1, 32;
	mov.b32 	%r47, 0;
$L__BB3_2:
	setp.lt.u32 	%p2, %r26, 16;
	add.s32 	%r40, %r47, %r3;
	mad.lo.s32 	%r13, %r40, %r24, %r5;
	mov.b32 	%r51, 0;
	mov.u32 	%r48, %r13;
	mov.u32 	%r49, %r11;
	@%p2 bra 	$L__BB3_4;
$L__BB3_3:
	.pragma "nounroll";
	mul.wide.s32 	%rd8, %r48, 4;
	add.s64 	%rd9, %rd2, %rd8;
	ld.global.f32 	%f19, [%rd9+-32];
	setp.gt.f32 	%p3, %f19, %f84;
	selp.f32 	%f20, %f19, %f84, %p3;
	ld.global.f32 	%f21, [%rd9+-28];
	setp.gt.f32 	%p4, %f21, %f20;
	selp.f32 	%f22, %f21, %f20, %p4;
	ld.global.f32 	%f23, [%rd9+-24];
	setp.gt.f32 	%p5, %f23, %f22;
	selp.f32 	%f24, %f23, %f22, %p5;
	ld.global.f32 	%f25, [%rd9+-20];
	setp.gt.f32 	%p6, %f25, %f24;
	selp.f32 	%f26, %f25, %f24, %p6;
	ld.global.f32 	%f27, [%rd9+-16];
	setp.gt.f32 	%p7, %f27, %f26;
	selp.f32 	%f28, %f27, %f26, %p7;
	ld.global.f32 	%f29, [%rd9+-12];
	setp.gt.f32 	%p8, %f29, %f28;
	selp.f32 	%f30, %f29, %f28, %p8;
	ld.global.f32 	%f31, [%rd9+-8];
	setp.gt.f32 	%p9, %f31, %f30;
	selp.f32 	%f32, %f31, %f30, %p9;
	ld.global.f32 	%f33, [%rd9+-4];
	setp.gt.f32 	%p10, %f33, %f32;
	selp.f32 	%f34, %f33, %f32, %p10;
	ld.global.f32 	%f35, [%rd9];
	setp.gt.f32 	%p11, %f35, %f34;
	selp.f32 	%f36, %f35, %f34, %p11;
	ld.global.f32 	%f37, [%rd9+4];
	setp.gt.f32 	%p12, %f37, %f36;
	selp.f32 	%f38, %f37, %f36, %p12;
	ld.global.f32 	%f39, [%rd9+8];
	setp.gt.f32 	%p13, %f39, %f38;
	selp.f32 	%f40, %f39, %f38, %p13;
	ld.global.f32 	%f41, [%rd9+12];
	setp.gt.f32 	%p14, %f41, %f40;
	selp.f32 	%f42, %f41, %f40, %p14;
	ld.global.f32 	%f43, [%rd9+16];
	setp.gt.f32 	%p15, %f43, %f42;
	selp.f32 	%f44, %f43, %f42, %p15;
	ld.global.f32 	%f45, [%rd9+20];
	setp.gt.f32 	%p16, %f45, %f44;
	selp.f32 	%f46, %f45, %f44, %p16;
	ld.global.f32 	%f47, [%rd9+24];
	setp.gt.f32 	%p17, %f47, %f46;
	selp.f32 	%f48, %f47, %f46, %p17;
	ld.global.f32 	%f49, [%rd9+28];
	setp.gt.f32 	%p18, %f49, %f48;
	selp.f32 	%f84, %f49, %f48, %p18;
	add.s32 	%r49, %r49, 16;
	add.s32 	%r48, %r48, 16;
	setp.eq.s32 	%p19, %r49, 0;
	mov.u32 	%r51, %r9;
	@%p19 bra 	$L__BB3_4;
	bra.uni 	$L__BB3_3;
$L__BB3_4:
	setp.eq.s32 	%p20, %r6, 0;
	@%p20 bra 	$L__BB3_14;
	add.s32 	%r41, %r6, -1;
	setp.lt.u32 	%p21, %r41, 7;
	@%p21 bra 	$L__BB3_7;
	add.s32 	%r42, %r13, %r51;
	mul.wide.s32 	%rd10, %r42, 4;
	add.s64 	%rd11, %rd1, %rd10;
	ld.global.f32 	%f51, [%rd11];
	setp.gt.f32 	%p22, %f51, %f84;
	selp.f32 	%f52, %f51, %f84, %p22;
	ld.global.f32 	%f53, [%rd11+4];
	setp.gt.f32 	%p23, %f53, %f52;
	selp.f32 	%f54, %f53, %f52, %p23;
	ld.global.f32 	%f55, [%rd11+8];
	setp.gt.f32 	%p24, %f55, %f54;
	selp.f32 	%f56, %f55, %f54, %p24;
	ld.global.f32 	%f57, [%rd11+12];
	setp.gt.f32 	%p25, %f57, %f56;
	selp.f32 	%f58, %f57, %f56, %p25;
	ld.global.f32 	%f59, [%rd11+16];
	setp.gt.f32 	%p26, %f59, %f58;
	selp.f32 	%f60, %f59, %f58, %p26;
	ld.global.f32 	%f61, [%rd11+20];
	setp.gt.f32 	%p27, %f61, %f60;
	selp.f32 	%f62, %f61, %f60, %p27;
	ld.global.f32 	%f63, [%rd11+24];
	setp.gt.f32 	%p28, %f63, %f62;
	selp.f32 	%f64, %f63, %f62, %p28;
	ld.global.f32 	%f65, [%rd11+28];
	setp.gt.f32 	%p29, %f65, %f64;
	selp.f32 	%f84, %f65, %f64, %p29;
	add.s32 	%r51, %r51, 8;
$L__BB3_7:
	setp.eq.s32 	%p30, %r7, 0;
	@%p30 bra 	$L__BB3_14;
	setp.lt.u32 	%p31, %r8, 3;
	@%p31 bra 	$L__BB3_10;
	add.s32 	%r43, %r13, %r51;
	mul.wide.s32 	%rd12, %r43, 4;
	add.s64 	%rd13, %rd1, %rd12;
	ld.global.f32 	%f67, [%rd13];
	setp.gt.f32 	%p32, %f67, %f84;
	selp.f32 	%f68, %f67, %f84, %p32;
	ld.global.f32 	%f69, [%rd13+4];
	setp.gt.f32 	%p33, %f69, %f68;
	selp.f32 	%f70, %f69, %f68, %p33;
	ld.global.f32 	%f71, [%rd13+8];
	setp.gt.f32 	%p34, %f71, %f70;
	selp.f32 	%f72, %f71, %f70, %p34;
	ld.global.f32 	%f73, [%rd13+12];
	setp.gt.f32 	%p35, %f73, %f72;
	selp.f32 	%f84, %f73, %f72, %p35;
	add.s32 	%r51, %r51, 4;
$L__BB3_10:
	setp.eq.s32 	%p36, %r10, 0;
	@%p36 bra 	$L__BB3_14;
	setp.eq.s32 	%p37, %r10, 1;
	add.s32 	%r44, %r13, %r51;
	mul.wide.s32 	%rd14, %r44, 4;
	add.s64 	%rd3, %rd1, %rd14;
	ld.global.f32 	%f74, [%rd3];
	setp.gt.f32 	%p38, %f74, %f84;
	selp.f32 	%f84, %f74, %f84, %p38;
	@%p37 bra 	$L__BB3_14;
	setp.eq.s32 	%p39, %r10, 2;
	ld.global.f32 	%f75, [%rd3+4];
	setp.gt.f32 	%p40, %f75, %f84;
	selp.f32 	%f84, %f75, %f84, %p40;
	@%p39 bra 	$L__BB3_14;
	ld.global.f32 	%f76, [%rd3+8];
	setp.gt.f32 	%p41, %f76, %f84;
	selp.f32 	%f84, %f76, %f84, %p41;
$L__BB3_14:
	add.s32 	%r47, %r47, 1;
	setp.ne.s32 	%p42, %r47, %r25;
	@%p42 bra 	$L__BB3_2;
$L__BB3_15:
	cvta.to.global.u64 	%rd15, %rd4;
	mad.lo.s32 	%r45, %r27, %r4, %r1;
	mad.lo.s32 	%r46, %r45, %r28, %r2;
	mul.wide.s32 	%rd16, %r46, 4;
	add.s64 	%rd17, %rd15, %rd16;
	st.global.f32 	[%rd17], %f84;
	ret;

}
	// .globl	_pad
.visible .entry _pad(
	.param .u64 .ptr .align 1 _pad_param_0,
	.param .u64 .ptr .align 1 _pad_param_1,
	.param .u32 _pad_param_2,
	.param .u32 _pad_param_3,
	.param .u32 _pad_param_4,
	.param .u32 _pad_param_5,
	.param .u32 _pad_param_6,
	.param .u32 _pad_param_7,
	.param .u32 _pad_param_8,
	.param .u32 _pad_param_9,
	.param .f32 _pad_param_10
)
{
	.reg .pred 	%p<11>;
	.reg .b32 	%r<25>;
	.reg .b32 	%f<3>;
	.reg .b64 	%rd<14>;

	ld.param.u64 	%rd2, [_pad_param_0];
	ld.param.u64 	%rd3, [_pad_param_1];
	ld.param.u32 	%r11, [_pad_param_2];
	ld.param.u32 	%r5, [_pad_param_3];
	ld.param.u32 	%r6, [_pad_param_4];
	ld.param.u32 	%r7, [_pad_param_5];
	ld.param.u32 	%r8, [_pad_param_6];
	ld.param.u32 	%r9, [_pad_param_7];
	ld.param.u32 	%r10, [_pad_param_9];
	ld.param.f32 	%f1, [_pad_param_10];
	cvta.to.global.u64 	%rd1, %rd3;
	mov.u32 	%r12, %ctaid.x;
	mov.u32 	%r13, %ntid.x;
	mov.u32 	%r14, %tid.x;
	mad.lo.s32 	%r1, %r12, %r13, %r14;
	setp.ge.s32 	%p1, %r1, %r11;
	@%p1 bra 	$L__BB4_4;
	add.s32 	%r15, %r7, %r6;
	add.s32 	%r16, %r15, %r8;
	div.s32 	%r17, %r1, %r10;
	mul.lo.s32 	%r18, %r17, %r10;
	sub.s32 	%r19, %r1, %r18;
	div.s32 	%r20, %r19, %r16;
	sub.s32 	%r2, %r20, %r9;
	mul.lo.s32 	%r21, %r20, %r16;
	sub.s32 	%r22, %r19, %r21;
	sub.s32 	%r3, %r22, %r7;
	mul.lo.s32 	%r23, %r6, %r5;
	mul.lo.s32 	%r4, %r23, %r17;
	setp.lt.s32 	%p2, %r3, 0;
	setp.le.s32 	%p3, %r6, %r3;
	or.pred  	%p4, %p2, %p3;
	setp.lt.s32 	%p5, %r2, 0;
	setp.le.s32 	%p6, %r5, %r2;
	or.pred  	%p7, %p5, %p6;
	or.pred  	%p9, %p4, %p7;
	not.pred 	%p10, %p9;
	@%p10 bra 	$L__BB4_3;
	mul.wide.s32 	%rd12, %r1, 4;
	add.s64 	%rd13, %rd1, %rd12;
	st.global.f32 	[%rd13], %f1;
	bra.uni 	$L__BB4_4;
$L__BB4_3:
	cvt.s64.s32 	%rd4, %r4;
	mad.lo.s32 	%r24, %r2, %r6, %r3;
	cvt.s64.s32 	%rd5, %r24;
	add.s64 	%rd6, %rd5, %rd4;
	cvta.to.global.u64 	%rd7, %rd2;
	shl.b64 	%rd8, %rd6, 2;
	add.s64 	%rd9, %rd7, %rd8;
	ld.global.f32 	%f2, [%rd9];
	mul.wide.s32 	%rd10, %r1, 4;
	add.s64 	%rd11, %rd1, %rd10;
	st.global.f32 	[%rd11], %f2;
$L__BB4_4:
	ret;

}


// ===== COMPILED SASS (sm_100) =====

	.target	sm_100

	.elftype	@"ET_EXEC"


//--------------------- .note.nv.tkinfo           --------------------------
	.section	.note.nv.tkinfo,"",@"SHT_NOTE"
	.sectionflags	@"SHF_NOTE_NV_TKINFO"
	.tkinfo
        /*0018*/ 	.word	0x00000002
        /*0030*/ 	.string	""
        /*0030*/ 	.string	"ptxas"
        /*0030*/ 	.string	"Cuda compilation tools, release 13.0, V13.0.88"
        /*0030*/ 	.string	"Build cuda_13.0.r13.0/compiler.36424714_0"
        /*0030*/ 	.string	"-arch sm_100 -m 64 "



//--------------------- .note.nv.cuinfo           --------------------------
	.section	.note.nv.cuinfo,"",@"SHT_NOTE"
	.sectionflags	@"SHF_NOTE_NV_CUINFO"
        /*0018*/ 	.short	0x0002
        /*001a*/ 	.short	0x0064
        /*001c*/ 	.short	0x0082
	.zero		2


//--------------------- .nv.info                  --------------------------
	.section	.nv.info,"",@"SHT_CUDA_INFO"
	.align	4


	//----- nvinfo : EIATTR_REGCOUNT
	.align		4
        /*0000*/ 	.byte	0x04, 0x2f
        /*0002*/ 	.short	(.L_1 - .L_0)
	.align		4
.L_0:
        /*0004*/ 	.word	index@(_leaky_relu)
        /*0008*/ 	.word	0x0000000c


	//----- nvinfo : EIATTR_FRAME_SIZE
	.align		4
.L_1:
        /*000c*/ 	.byte	0x04, 0x11
        /*000e*/ 	.short	(.L_3 - .L_2)
	.align		4
.L_2:
        /*0010*/ 	.word	index@(_leaky_relu)
        /*0014*/ 	.word	0x00000000


	//----- nvinfo : EIATTR_REGCOUNT
	.align		4
.L_3:
        /*0018*/ 	.byte	0x04, 0x2f
        /*001a*/ 	.short	(.L_5 - .L_4)
	.align		4
.L_4:
        /*001c*/ 	.word	index@(_batch_norm)
        /*0020*/ 	.word	0x00000012


	//----- nvinfo : EIATTR_FRAME_SIZE
	.align		4
.L_5:
        /*0024*/ 	.byte	0x04, 0x11
        /*0026*/ 	.short	(.L_7 - .L_6)
	.align		4
.L_6:
        /*0028*/ 	.word	index@($__internal_1_$__cuda_sm3x_div_rn_noftz_f32_slowpath)
        /*002c*/ 	.word	0x00000000


	//----- nvinfo : EIATTR_FRAME_SIZE
	.align		4
.L_7:
        /*0030*/ 	.byte	0x04, 0x11
        /*0032*/ 	.short	(.L_9 - .L_8)
	.align		4
.L_8:
        /*0034*/ 	.word	index@($__internal_0_$__cuda_sm20_sqrt_rd_f32_slowpath)
        /*0038*/ 	.word	0x00000000


	//----- nvinfo : EIATTR_FRAME_SIZE
	.align		4
.L_9:
        /*003c*/ 	.byte	0x04, 0x11
        /*003e*/ 	.short	(.L_11 - .L_10)
	.align		4
.L_10:
        /*0040*/ 	.word	index@(_batch_norm)
        /*0044*/ 	.word	0x00000000


	//----- nvinfo : EIATTR_REGCOUNT
	.align		4
.L_11:
        /*0048*/ 	.byte	0x04, 0x2f
        /*004a*/ 	.short	(.L_13 - .L_12)
	.align		4
.L_12:
        /*004c*/ 	.word	index@(_conv2d)
        /*0050*/ 	.word	0x00000004


	//----- nvinfo : EIATTR_FRAME_SIZE
	.align		4
.L_13:
        /*0054*/ 	.byte	0x04, 0x11
        /*0056*/ 	.short	(.L_15 - .L_14)
	.align		4
.L_14:
        /*0058*/ 	.word	index@(_conv2d)
        /*005c*/ 	.word	0x00000000


	//----- nvinfo : EIATTR_REGCOUNT
	.align		4
.L_15:
        /*0060*/ 	.byte	0x04, 0x2f
        /*0062*/ 	.short	(.L_17 - .L_16)
	.align		4
.L_16:
        /*0064*/ 	.word	index@(_max_pool2d)
        /*0068*/ 	.word	0x0000001f


	//----- nvinfo : EIATTR_FRAME_SIZE
	.align		4
.L_17:
        /*006c*/ 	.byte	0x04, 0x11
        /*006e*/ 	.short	(.L_19 - .L_18)
	.align		4
.L_18:
        /*0070*/ 	.word	index@(_max_pool2d)
        /*0074*/ 	.word	0x00000000


	//----- nvinfo : EIATTR_REGCOUNT
	.align		4
.L_19:
        /*0078*/ 	.byte	0x04, 0x2f
        /*007a*/ 	.short	(.L_21 - .L_20)
	.align		4
.L_20:
        /*007c*/ 	.word	index@(_pad)
        /*0080*/ 	.word	0x00000010


	//----- nvinfo : EIATTR_FRAME_SIZE
	.align		4
.L_21:
        /*0084*/ 	.byte	0x04, 0x11
        /*0086*/ 	.short	(.L_23 - .L_22)
	.align		4
.L_22:
        /*0088*/ 	.word	index@(_pad)
        /*008c*/ 	.word	0x00000000


	//----- nvinfo : EIATTR_MIN_STACK_SIZE
	.align		4
.L_23:
        /*0090*/ 	.byte	0x04, 0x12
        /*0092*/ 	.short	(.L_25 - .L_24)
	.align		4
.L_24:
        /*0094*/ 	.word	index@(_pad)
        /*0098*/ 	.word	0x00000000


	//----- nvinfo : EIATTR_MIN_STACK_SIZE
	.align		4
.L_25:
        /*009c*/ 	.byte	0x04, 0x12
        /*009e*/ 	.short	(.L_27 - .L_26)
	.align		4
.L_26:
        /*00a0*/ 	.word	index@(_max_pool2d)
        /*00a4*/ 	.word	0x00000000


	//----- nvinfo : EIATTR_MIN_STACK_SIZE
	.align		4
.L_27:
        /*00a8*/ 	.byte	0x04, 0x12
        /*00aa*/ 	.short	(.L_29 - .L_28)
	.align		4
.L_28:
        /*00ac*/ 	.word	index@(_conv2d)
        /*00b0*/ 	.word	0x00000000


	//----- nvinfo : EIATTR_MIN_STACK_SIZE
	.align		4
.L_29:
        /*00b4*/ 	.byte	0x04, 0x12
        /*00b6*/ 	.short	(.L_31 - .L_30)
	.align		4
.L_30:
        /*00b8*/ 	.word	index@(_batch_norm)
        /*00bc*/ 	.word	0x00000000


	//----- nvinfo : EIATTR_MIN_STACK_SIZE
	.align		4
.L_31:
        /*00c0*/ 	.byte	0x04, 0x12
        /*00c2*/ 	.short	(.L_33 - .L_32)
	.align		4
.L_32:
        /*00c4*/ 	.word	index@(_leaky_relu)
        /*00c8*/ 	.word	0x00000000
.L_33:


//--------------------- .nv.compat                --------------------------
	.section	.nv.compat,"",@"SHT_CUDA_COMPAT_INFO"
	.align	4
        /*0000*/ 	.byte	0x02, 0x09, 0x00, 0x00, 0x02, 0x02, 0x01, 0x00, 0x02, 0x05, 0x05, 0x00, 0x03, 0x07, 0x01, 0x01
        /*0010*/ 	.byte	0x02, 0x03, 0x00, 0x00, 0x02, 0x06, 0x01, 0x00, 0x04, 0x0b, 0x08, 0x00, 0x01, 0x00, 0x00, 0x00
        /*0020*/ 	.byte	0x00, 0x00, 0x00, 0x00


//--------------------- .nv.info._pad             --------------------------
	.section	.nv.info._pad,"",@"SHT_CUDA_INFO"
	.sectionflags	@""
	.align	4


	//----- nvinfo : EIATTR_CUDA_API_VERSION
	.align		4
        /*0000*/ 	.byte	0x04, 0x37
        /*0002*/ 	.short	(.L_35 - .L_34)
.L_34:
        /*0004*/ 	.word	0x00000082


	//----- nvinfo : EIATTR_KPARAM_INFO
	.align		4
.L_35:
        /*0008*/ 	.byte	0x04, 0x17
        /*000a*/ 	.short	(.L_37 - .L_36)
.L_36:
        /*000c*/ 	.word	0x00000000
        /*0010*/ 	.short	0x000a
        /*0012*/ 	.short	0x0030
        /*0014*/ 	.byte	0x00, 0xf0, 0x11, 0x00


	//----- nvinfo : EIATTR_KPARAM_INFO
	.align		4
.L_37:
        /*0018*/ 	.byte	0x04, 0x17
        /*001a*/ 	.short	(.L_39 - .L_38)
.L_38:
        /*001c*/ 	.word	0x00000000
        /*0020*/ 	.short	0x0009
        /*0022*/ 	.short	0x002c
        /*0024*/ 	.byte	0x00, 0xf0, 0x11, 0x00


	//----- nvinfo : EIATTR_KPARAM_INFO
	.align		4
.L_39:
        /*0028*/ 	.byte	0x04, 0x17
        /*002a*/ 	.short	(.L_41 - .L_40)
.L_40:
        /*002c*/ 	.word	0x00000000
        /*0030*/ 	.short	0x0008
        /*0032*/ 	.short	0x0028
        /*0034*/ 	.byte	0x00, 0xf0, 0x11, 0x00


	//----- nvinfo : EIATTR_KPARAM_INFO
	.align		4
.L_41:
        /*0038*/ 	.byte	0x04, 0x17
        /*003a*/ 	.short	(.L_43 - .L_42)
.L_42:
        /*003c*/ 	.word	0x00000000
        /*0040*/ 	.short	0x0007
        /*0042*/ 	.short	0x0024
        /*0044*/ 	.byte	0x00, 0xf0, 0x11, 0x00


	//----- nvinfo : EIATTR_KPARAM_INFO
	.align		4
.L_43:
        /*0048*/ 	.byte	0x04, 0x17
        /*004a*/ 	.short	(.L_45 - .L_44)
.L_44:
        /*004c*/ 	.word	0x00000000
        /*0050*/ 	.short	0x0006
        /*0052*/ 	.short	0x0020
        /*0054*/ 	.byte	0x00, 0xf0, 0x11, 0x00


	//----- nvinfo : EIATTR_KPARAM_INFO
	.align		4
.L_45:
        /*0058*/ 	.byte	0x04, 0x17
        /*005a*/ 	.short	(.L_47 - .L_46)
.L_46:
        /*005c*/ 	.word	0x00000000
        /*0060*/ 	.short	0x0005
        /*0062*/ 	.short	0x001c
        /*0064*/ 	.byte	0x00, 0xf0, 0x11, 0x00


	//----- nvinfo : EIATTR_KPARAM_INFO
	.align		4
.L_47:
        /*0068*/ 	.byte	0x04, 0x17
        /*006a*/ 	.short	(.L_49 - .L_48)
.L_48:
        /*006c*/ 	.word	0x00000000
        /*0070*/ 	.short	0x0004
        /*0072*/ 	.short	0x0018
        /*0074*/ 	.byte	0x00, 0xf0, 0x11, 0x00


	//----- nvinfo : EIATTR_KPARAM_INFO
	.align		4
.L_49:
        /*0078*/ 	.byte	0x04, 0x17
        /*007a*/ 	.short	(.L_51 - .L_50)
.L_50:
        /*007c*/ 	.word	0x00000000
        /*0080*/ 	.short	0x0003
        /*0082*/ 	.short	0x0014
        /*0084*/ 	.byte	0x00, 0xf0, 0x11, 0x00


	//----- nvinfo : EIATTR_KPARAM_INFO
	.align		4
.L_51:
        /*0088*/ 	.byte	0x04, 0x17
        /*008a*/ 	.short	(.L_53 - .L_52)
.L_52:
        /*008c*/ 	.word	0x00000000
        /*0090*/ 	.short	0x0002
        /*0092*/ 	.short	0x0010
        /*0094*/ 	.byte	0x00, 0xf0, 0x11, 0x00


	//----- nvinfo : EIATTR_KPARAM_INFO
	.align		4
.L_53:
        /*0098*/ 	.byte	0x04, 0x17
        /*009a*/ 	.short	(.L_55 - .L_54)
.L_54:
        /*009c*/ 	.word	0x00000000
        /*00a0*/ 	.short	0x0001
        /*00a2*/ 	.short	0x0008
        /*00a4*/ 	.byte	0x00, 0xf5, 0x21, 0x00


	//----- nvinfo : EIATTR_KPARAM_INFO
	.align		4
.L_55:
        /*00a8*/ 	.byte	0x04, 0x17
        /*00aa*/ 	.short	(.L_57 - .L_56)
.L_56:
        /*00ac*/ 	.word	0x00000000
        /*00b0*/ 	.short	0x0000
        /*00b2*/ 	.short	0x0000
        /*00b4*/ 	.byte	0x00, 0xf5, 0x21, 0x00


	//----- nvinfo : EIATTR_SPARSE_MMA_MASK
	.align		4
.L_57:
        /*00b8*/ 	.byte	0x03, 0x50
        /*00ba*/ 	.short	0x0000


	//----- nvinfo : EIATTR_MAXREG_COUNT
	.align		4
        /*00bc*/ 	.byte	0x03, 0x1b
        /*00be*/ 	.short	0x00ff


	//----- nvinfo : EIATTR_MERCURY_ISA_VERSION
	.align		4
        /*00c0*/ 	.byte	0x03, 0x5f
        /*00c2*/ 	.short	0x0101


	//----- nvinfo : EIATTR_VRC_CTA_INIT_COUNT
	.align		4
        /*00c4*/ 	.byte	0x02, 0x4a
	.zero		1
	.zero		1


	//----- nvinfo : EIATTR_EXIT_INSTR_OFFSETS
	.align		4
        /*00c8*/ 	.byte	0x04, 0x1c
        /*00ca*/ 	.short	(.L_59 - .L_58)


	//   ....[0]....
.L_58:
        /*00cc*/ 	.word	0x00000070


	//   ....[1]....
        /*00d0*/ 	.word	0x00000510


	//   ....[2]....
        /*00d4*/ 	.word	0x000005e0


	//----- nvinfo : EIATTR_CBANK_PARAM_SIZE
	.align		4
.L_59:
        /*00d8*/ 	.byte	0x03, 0x19
        /*00da*/ 	.short	0x0034


	//----- nvinfo : EIATTR_PARAM_CBANK
	.align		4
        /*00dc*/ 	.byte	0x04, 0x0a
        /*00de*/ 	.short	(.L_61 - .L_60)
	.align		4
.L_60:
        /*00e0*/ 	.word	index@(.nv.constant0._pad)
        /*00e4*/ 	.short	0x0380
        /*00e6*/ 	.short	0x0034


	//----- nvinfo : EIATTR_SW_WAR
	.align		4
.L_61:
        /*00e8*/ 	.byte	0x04, 0x36
        /*00ea*/ 	.short	(.L_63 - .L_62)
.L_62:
        /*00ec*/ 	.word	0x00000008
.L_63:


//--------------------- .nv.info._max_pool2d      --------------------------
	.section	.nv.info._max_pool2d,"",@"SHT_CUDA_INFO"
	.sectionflags	@""
	.align	4


	//----- nvinfo : EIATTR_CUDA_API_VERSION
	.align		4
        /*0000*/ 	.byte	0x04, 0x37
        /*0002*/ 	.short	(.L_65 - .L_64)
.L_64:
        /*0004*/ 	.word	0x00000082


	//----- nvinfo : EIATTR_KPARAM_INFO
	.align		4
.L_65:
        /*0008*/ 	.byte	0x04, 0x17
        /*000a*/ 	.short	(.L_67 - .L_66)
.L_66:
        /*000c*/ 	.word	0x00000000
        /*0010*/ 	.short	0x000a
        /*0012*/ 	.short	0x0034
        /*0014*/ 	.byte	0x00, 0xf0, 0x11, 0x00


	//----- nvinfo : EIATTR_KPARAM_INFO
	.align		4
.L_67:
        /*0018*/ 	.byte	0x04, 0x17
        /*001a*/ 	.short	(.L_69 - .L_68)
.L_68:
        /*001c*/ 	.word	0x00000000
        /*0020*/ 	.short	0x0009
        /*0022*/ 	.short	0x0030
        /*0024*/ 	.byte	0x00, 0xf0, 0x11, 0x00


	//----- nvinfo : EIATTR_KPARAM_INFO
	.align		4
.L_69:
        /*0028*/ 	.byte	0x04, 0x17
        /*002a*/ 	.short	(.L_71 - .L_70)
.L_70:
        /*002c*/ 	.word	0x00000000
        /*0030*/ 	.short	0x0008
        /*0032*/ 	.short	0x0028
        /*0034*/ 	.byte	0x00, 0xf5, 0x21, 0x00


	//----- nvinfo : EIATTR_KPARAM_INFO
	.align		4
.L_71:
        /*0038*/ 	.byte	0x04, 0x17
        /*003a*/ 	.short	(.L_73 - .L_72)
.L_72:
        /*003c*/ 	.word	0x00000000
        /*0040*/ 	.short	0x0007
        /*0042*/ 	.short	0x0024
        /*0044*/ 	.byte	0x00, 0xf0, 0x11, 0x00


	//----- nvinfo : EIATTR_KPARAM_INFO
	.align		4
.L_73:
        /*0048*/ 	.byte	0x04, 0x17
        /*004a*/ 	.short	(.L_75 - .L_74)
.L_74:
        /*004c*/ 	.word	0x00000000
        /*0050*/ 	.short	0x0006
        /*0052*/ 	.short	0x0020
        /*0054*/ 	.byte	0x00, 0xf0, 0x11, 0x00


	//----- nvinfo : EIATTR_KPARAM_INFO
	.align		4
.L_75:
        /*0058*/ 	.byte	0x04, 0x17
        /*005a*/ 	.short	(.L_77 - .L_76)
.L_76:
        /*005c*/ 	.word	0x00000000
        /*0060*/ 	.short	0x0005
        /*0062*/ 	.short	0x001c
        /*0064*/ 	.byte	0x00, 0xf0, 0x11, 0x00


	//----- nvinfo : EIATTR_KPARAM_INFO
	.align		4
.L_77:
        /*0068*/ 	.byte	0x04, 0x17
        /*006a*/ 	.short	(.L_79 - .L_78)
.L_78:
        /*006c*/ 	.word	0x00000000
        /*0070*/ 	.short	0x0004
        /*0072*/ 	.short	0x0018
        /*0074*/ 	.byte	0x00, 0xf0, 0x11, 0x00


	//----- nvinfo : EIATTR_KPARAM_INFO
	.align		4
.L_79:
        /*0078*/ 	.byte	0x04, 0x17
        /*007a*/ 	.short	(.L_81 - .L_80)
.L_80:
        /*007c*/ 	.word	0x00000000
        /*0080*/ 	.short	0x0003
        /*0082*/ 	.short	0x0014
        /*0084*/ 	.byte	0x00, 0xf0, 0x11, 0x00


	//----- nvinfo : EIATTR_KPARAM_INFO
	.align		4
.L_81:
        /*0088*/ 	.byte	0x04, 0x17
        /*008a*/ 	.short	(.L_83 - .L_82)
.L_82:
        /*008c*/ 	.word	0x00000000
        /*0090*/ 	.short	0x0002
        /*0092*/ 	.short	0x0010
        /*0094*/ 	.byte	0x00, 0xf0, 0x11, 0x00


	//----- nvinfo : EIATTR_KPARAM_INFO
	.align		4
.L_83:
        /*0098*/ 	.byte	0x04, 0x17
        /*009a*/ 	.short	(.L_85 - .L_84)
.L_84:
        /*009c*/ 	.word	0x00000000
        /*00a0*/ 	.short	0x0001
        /*00a2*/ 	.short	0x0008
        /*00a4*/ 	.byte	0x00, 0xf5, 0x21, 0x00


	//----- nvinfo : EIATTR_KPARAM_INFO
	.align		4
.L_85:
        /*00a8*/ 	.byte	0x04, 0x17
        /*00aa*/ 	.short	(.L_87 - .L_86)
.L_86:
        /*00ac*/ 	.word	0x00000000
        /*00b0*/ 	.short	0x0000
        /*00b2*/ 	.short	0x0000
        /*00b4*/ 	.byte	0x00, 0xf0, 0x11, 0x00


	//----- nvinfo : EIATTR_SPARSE_MMA_MASK
	.align		4
.L_87:
        /*00b8*/ 	.byte	0x03, 0x50
        /*00ba*/ 	.short	0x0000


	//----- nvinfo : EIATTR_MAXREG_COUNT
	.align		4
        /*00bc*/ 	.byte	0x03, 0x1b
        /*00be*/ 	.short	0x00ff


	//----- nvinfo : EIATTR_MERCURY_ISA_VERSION
	.align		4
        /*00c0*/ 	.byte	0x03, 0x5f
        /*00c2*/ 	.short	0x0101


	//----- nvinfo : EIATTR_VRC_CTA_INIT_COUNT
	.align		4
        /*00c4*/ 	.byte	0x02, 0x4a
	.zero		1
	.zero		1


	//----- nvinfo : EIATTR_EXIT_INSTR_OFFSETS
	.align		4
        /*00c8*/ 	.byte	0x04, 0x1c
        /*00ca*/ 	.short	(.L_89 - .L_88)


	//   ....[0]....
.L_88:
        /*00cc*/ 	.word	0x00000ae0


	//----- nvinfo : EIATTR_CBANK_PARAM_SIZE
	.align		4
.L_89:
        /*00d0*/ 	.byte	0x03, 0x19
        /*00d2*/ 	.short	0x0038


	//----- nvinfo : EIATTR_PARAM_CBANK
	.align		4
        /*00d4*/ 	.byte	0x04, 0x0a
        /*00d6*/ 	.short	(.L_91 - .L_90)
	.align		4
.L_90:
        /*00d8*/ 	.word	index@(.nv.constant0._max_pool2d)
        /*00dc*/ 	.short	0x0380
        /*00de*/ 	.short	0x0038


	//----- nvinfo : EIATTR_SW_WAR
	.align		4
.L_91:
        /*00e0*/ 	.byte	0x04, 0x36
        /*00e2*/ 	.short	(.L_93 - .L_92)
.L_92:
        /*00e4*/ 	.word	0x00000008
.L_93:


//--------------------- .nv.info._conv2d          --------------------------
	.section	.nv.info._conv2d,"",@"SHT_CUDA_INFO"
	.sectionflags	@""
	.align	4


	//----- nvinfo : EIATTR_CUDA_API_VERSION
	.align		4
        /*0000*/ 	.byte	0x04, 0x37
        /*0002*/ 	.short	(.L_95 - .L_94)
.L_94:
        /*0004*/ 	.word	0x00000082


	//----- nvinfo : EIATTR_SPARSE_MMA_MASK
	.align		4
.L_95:
        /*0008*/ 	.byte	0x03, 0x50
        /*000a*/ 	.short	0x0000


	//----- nvinfo : EIATTR_MAXREG_COUNT
	.align		4
        /*000c*/ 	.byte	0x03, 0x1b
        /*000e*/ 	.short	0x00ff


	//----- nvinfo : EIATTR_MERCURY_ISA_VERSION
	.align		4
        /*0010*/ 	.byte	0x03, 0x5f
        /*0012*/ 	.short	0x0101


	//----- nvinfo : EIATTR_VRC_CTA_INIT_COUNT
	.align		4
        /*0014*/ 	.byte	0x02, 0x4a
	.zero		1
	.zero		1


	//----- nvinfo : EIATTR_EXIT_INSTR_OFFSETS
	.align		4
        /*0018*/ 	.byte	0x04, 0x1c
        /*001a*/ 	.short	(.L_97 - .L_96)


	//   ....[0]....
.L_96:
        /*001c*/ 	.word	0x00000010


	//----- nvinfo : EIATTR_SW_WAR
	.align		4
.L_97:
        /*0020*/ 	.byte	0x04, 0x36
        /*0022*/ 	.short	(.L_99 - .L_98)
.L_98:
        /*0024*/ 	.word	0x00000008
.L_99:


//--------------------- .nv.info._batch_norm      --------------------------
	.section	.nv.info._batch_norm,"",@"SHT_CUDA_INFO"
	.sectionflags	@""
	.align	4


	//----- nvinfo : EIATTR_CUDA_API_VERSION
	.align		4
        /*0000*/ 	.byte	0x04, 0x37
        /*0002*/ 	.short	(.L_101 - .L_100)
.L_100:
        /*0004*/ 	.word	0x00000082


	//----- nvinfo : EIATTR_KPARAM_INFO
	.align		4
.L_101:
        /*0008*/ 	.byte	0x04, 0x17
        /*000a*/ 	.short	(.L_103 - .L_102)
.L_102:
        /*000c*/ 	.word	0x00000000
        /*0010*/ 	.short	0x0007
        /*0012*/ 	.short	0x0030
        /*0014*/ 	.byte	0x00, 0xf5, 0x21, 0x00


	//----- nvinfo : EIATTR_KPARAM_INFO
	.align		4
.L_103:
        /*0018*/ 	.byte	0x04, 0x17
        /*001a*/ 	.short	(.L_105 - .L_104)
.L_104:
        /*001c*/ 	.word	0x00000000
        /*0020*/ 	.short	0x0006
        /*0022*/ 	.short	0x0028
        /*0024*/ 	.byte	0x00, 0xf5, 0x21, 0x00


	//----- nvinfo : EIATTR_KPARAM_INFO
	.align		4
.L_105:
        /*0028*/ 	.byte	0x04, 0x17
        /*002a*/ 	.short	(.L_107 - .L_106)
.L_106:
        /*002c*/ 	.word	0x00000000
        /*0030*/ 	.short	0x0005
        /*0032*/ 	.short	0x0020
        /*0034*/ 	.byte	0x00, 0xf5, 0x21, 0x00


	//----- nvinfo : EIATTR_KPARAM_INFO
	.align		4
.L_107:
        /*0038*/ 	.byte	0x04, 0x17
        /*003a*/ 	.short	(.L_109 - .L_108)
.L_108:
        /*003c*/ 	.word	0x00000000
        /*0040*/ 	.short	0x0004
        /*0042*/ 	.short	0x0018
        /*0044*/ 	.byte	0x00, 0xf5, 0x21, 0x00


	//----- nvinfo : EIATTR_KPARAM_INFO
	.align		4
.L_109:
        /*0048*/ 	.byte	0x04, 0x17
        /*004a*/ 	.short	(.L_111 - .L_110)
.L_110:
        /*004c*/ 	.word	0x00000000
        /*0050*/ 	.short	0x0003
        /*0052*/ 	.short	0x0014
        /*0054*/ 	.byte	0x00, 0xf0, 0x11, 0x00


	//----- nvinfo : EIATTR_KPARAM_INFO
	.align		4
.L_111:
        /*0058*/ 	.byte	0x04, 0x17
        /*005a*/ 	.short	(.L_113 - .L_112)
.L_112:
        /*005c*/ 	.word	0x00000000
        /*0060*/ 	.short	0x0002
        /*0062*/ 	.short	0x0010
        /*0064*/ 	.byte	0x00, 0xf0, 0x11, 0x00


	//----- nvinfo : EIATTR_KPARAM_INFO
	.align		4
.L_113:
        /*0068*/ 	.byte	0x04, 0x17
        /*006a*/ 	.short	(.L_115 - .L_114)
.L_114:
        /*006c*/ 	.word	0x00000000
        /*0070*/ 	.short	0x0001
        /*0072*/ 	.short	0x0008
        /*0074*/ 	.byte	0x00, 0xf5, 0x21, 0x00


	//----- nvinfo : EIATTR_KPARAM_INFO
	.align		4
.L_115:
        /*0078*/ 	.byte	0x04, 0x17
        /*007a*/ 	.short	(.L_117 - .L_116)
.L_116:
        /*007c*/ 	.word	0x00000000
        /*0080*/ 	.short	0x0000
        /*0082*/ 	.short	0x0000
        /*0084*/ 	.byte	0x00, 0xf5, 0x21, 0x00


	//----- nvinfo : EIATTR_SPARSE_MMA_MASK
	.align		4
.L_117:
        /*0088*/ 	.byte	0x03, 0x50
        /*008a*/ 	.short	0x0000


	//----- nvinfo : EIATTR_MAXREG_COUNT
	.align		4
        /*008c*/ 	.byte	0x03, 0x1b
        /*008e*/ 	.short	0x00ff


	//----- nvinfo : EIATTR_MERCURY_ISA_VERSION
	.align		4
        /*0090*/ 	.byte	0x03, 0x5f
        /*0092*/ 	.short	0x0101


	//----- nvinfo : EIATTR_VRC_CTA_INIT_COUNT
	.align		4
        /*0094*/ 	.byte	0x02, 0x4a
	.zero		1
	.zero		1


	//----- nvinfo : EIATTR_EXIT_INSTR_OFFSETS
	.align		4
        /*0098*/ 	.byte	0x04, 0x1c
        /*009a*/ 	.short	(.L_119 - .L_118)


	//   ....[0]....
.L_118:
        /*009c*/ 	.word	0x000000a0


	//   ....[1]....
        /*00a0*/ 	.word	0x000003f0


	//----- nvinfo : EIATTR_CRS_STACK_SIZE
	.align		4
.L_119:
        /*00a4*/ 	.byte	0x04, 0x1e
        /*00a6*/ 	.short	(.L_121 - .L_120)
.L_120:
        /*00a8*/ 	.word	0x00000000


	//----- nvinfo : EIATTR_CBANK_PARAM_SIZE
	.align		4
.L_121:
        /*00ac*/ 	.byte	0x03, 0x19
        /*00ae*/ 	.short	0x0038


	//----- nvinfo : EIATTR_PARAM_CBANK
	.align		4
        /*00b0*/ 	.byte	0x04, 0x0a
        /*00b2*/ 	.short	(.L_123 - .L_122)
	.align		4
.L_122:
        /*00b4*/ 	.word	index@(.nv.constant0._batch_norm)
        /*00b8*/ 	.short	0x0380
        /*00ba*/ 	.short	0x0038


	//----- nvinfo : EIATTR_SW_WAR
	.align		4
.L_123:
        /*00bc*/ 	.byte	0x04, 0x36
        /*00be*/ 	.short	(.L_125 - .L_124)
.L_124:
        /*00c0*/ 	.word	0x00000008
.L_125:


//--------------------- .nv.info._leaky_relu      --------------------------
	.section	.nv.info._leaky_relu,"",@"SHT_CUDA_INFO"
	.sectionflags	@""
	.align	4


	//----- nvinfo : EIATTR_CUDA_API_VERSION
	.align		4
        /*0000*/ 	.byte	0x04, 0x37
        /*0002*/ 	.short	(.L_127 - .L_126)
.L_126:
        /*0004*/ 	.word	0x00000082


	//----- nvinfo : EIATTR_KPARAM_INFO
	.align		4
.L_127:
        /*0008*/ 	.byte	0x04, 0x17
        /*000a*/ 	.short	(.L_129 - .L_128)
.L_128:
        /*000c*/ 	.word	0x00000000
        /*0010*/ 	.short	0x0003
        /*0012*/ 	.short	0x0014
        /*0014*/ 	.byte	0x00, 0xf0, 0x11, 0x00


	//----- nvinfo : EIATTR_KPARAM_INFO
	.align		4
.L_129:
        /*0018*/ 	.byte	0x04, 0x17
        /*001a*/ 	.short	(.L_131 - .L_130)
.L_130:
        /*001c*/ 	.word	0x00000000
        /*0020*/ 	.short	0x0002
        /*0022*/ 	.short	0x0010
        /*0024*/ 	.byte	0x00, 0xf0, 0x11, 0x00


	//----- nvinfo : EIATTR_KPARAM_INFO
	.align		4
.L_131:
        /*0028*/ 	.byte	0x04, 0x17
        /*002a*/ 	.short	(.L_133 - .L_132)
.L_132:
        /*002c*/ 	.word	0x00000000
        /*0030*/ 	.short	0x0001
        /*0032*/ 	.short	0x0008
        /*0034*/ 	.byte	0x00, 0xf5, 0x21, 0x00


	//----- nvinfo : EIATTR_KPARAM_INFO
	.align		4
.L_133:
        /*0038*/ 	.byte	0x04, 0x17
        /*003a*/ 	.short	(.L_135 - .L_134)
.L_134:
        /*003c*/ 	.word	0x00000000
        /*0040*/ 	.short	0x0000
        /*0042*/ 	.short	0x0000
        /*0044*/ 	.byte	0x00, 0xf5, 0x21, 0x00


	//----- nvinfo : EIATTR_SPARSE_MMA_MASK
	.align		4
.L_135:
        /*0048*/ 	.byte	0x03, 0x50
        /*004a*/ 	.short	0x0000


	//----- nvinfo : EIATTR_MAXREG_COUNT
	.align		4
        /*004c*/ 	.byte	0x03, 0x1b
        /*004e*/ 	.short	0x00ff


	//----- nvinfo : EIATTR_MERCURY_ISA_VERSION
	.align		4
        /*0050*/ 	.byte	0x03, 0x5f
        /*0052*/ 	.short	0x0101


	//----- nvinfo : EIATTR_VRC_CTA_INIT_COUNT
	.align		4
        /*0054*/ 	.byte	0x02, 0x4a
	.zero		1
	.zero		1


	//----- nvinfo : EIATTR_EXIT_INSTR_OFFSETS
	.align		4
        /*0058*/ 	.byte	0x04, 0x1c
        /*005a*/ 	.short	(.L_137 - .L_136)


	//   ....[0]....
.L_136:
        /*005c*/ 	.word	0x00000070


	//   ....[1]....
        /*0060*/ 	.word	0x00000130


	//----- nvinfo : EIATTR_CBANK_PARAM_SIZE
	.align		4
.L_137:
        /*0064*/ 	.byte	0x03, 0x19
        /*0066*/ 	.short	0x0018


	//----- nvinfo : EIATTR_PARAM_CBANK
	.align		4
        /*0068*/ 	.byte	0x04, 0x0a
        /*006a*/ 	.short	(.L_139 - .L_138)
	.align		4
.L_138:
        /*006c*/ 	.word	index@(.nv.constant0._leaky_relu)
        /*0070*/ 	.short	0x0380
        /*0072*/ 	.short	0x0018


	//----- nvinfo : EIATTR_SW_WAR
	.align		4
.L_139:
        /*0074*/ 	.byte	0x04, 0x36
        /*0076*/ 	.short	(.L_141 - .L_140)
.L_140:
        /*0078*/ 	.word	0x00000008
.L_141:


//--------------------- .nv.callgraph             --------------------------
	.section	.nv.callgraph,"",@"SHT_CUDA_CALLGRAPH"
	.align	4
	.sectionentsize	8
	.align		4
        /*0000*/ 	.word	0x00000000
	.align		4
        /*0004*/ 	.word	0xffffffff
	.align		4
        /*0008*/ 	.word	0x00000000
	.align		4
        /*000c*/ 	.word	0xfffffffe
	.align		4
        /*0010*/ 	.word	0x00000000
	.align		4
        /*0014*/ 	.word	0xfffffffd
	.align		4
        /*0018*/ 	.word	0x00000000
	.align		4
        /*001c*/ 	.word	0xfffffffc


//--------------------- .text._pad                --------------------------
	.section	.text._pad,"ax",@progbits
	.align	128
        .global         _pad
        .type           _pad,@function
        .size           _pad,(.L_x_30 - _pad)
        .other          _pad,@"STO_CUDA_ENTRY STV_DEFAULT"
_pad:
.text._pad:
[----:B------:R-:W-:Y:S01]  /*0000*/  LDC R1, c[0x0][0x37c] ;  /* 0x0000df00ff017b82 */ /* 0x000fe20000000800 */
[----:B------:R-:W0:Y:S07]  /*0010*/  S2R R3, SR_TID.X ;  /* 0x0000000000037919 */ /* 0x000e2e0000002100 */
[----:B------:R-:W0:Y:S01]  /*0020*/  S2UR UR4, SR_CTAID.X ;  /* 0x00000000000479c3 */ /* 0x000e220000002500 */
[----:B------:R-:W1:Y:S07]  /*0030*/  LDCU UR5, c[0x0][0x390] ;  /* 0x00007200ff0577ac */ /* 0x000e6e0008000800 */
[----:B------:R-:W0:Y:S02]  /*0040*/  LDC R0, c[0x0][0x360] ;  /* 0x0000d800ff007b82 */ /* 0x000e240000000800 */
[----:B0-----:R-:W-:-:S05]  /*0050*/  IMAD R0, R0, UR4, R3 ;  /* 0x0000000400007c24 */ /* 0x001fca000f8e0203 */
[----:B-1----:R-:W-:-:S13]  /*0060*/  ISETP.GE.AND P0, PT, R0, UR5, PT ;  /* 0x0000000500007c0c */ /* 0x002fda000bf06270 */
[----:B------:R-:W-:Y:S05]  /*0070*/  @P0 EXIT ;  /* 0x000000000000094d */ /* 0x000fea0003800000 */
[----:B------:R-:W0:Y:S01]  /*0080*/  LDC R5, c[0x0][0x3ac] ;  /* 0x0000eb00ff057b82 */ /* 0x000e220000000800 */
[----:B------:R-:W-:Y:S01]  /*0090*/  IABS R12, R0 ;  /* 0x00000000000c7213 */ /* 0x000fe20000000000 */
[----:B------:R-:W1:Y:S01]  /*00a0*/  LDCU UR4, c[0x0][0x3a4] ;  /* 0x00007480ff0477ac */ /* 0x000e620008000800 */
[----:B------:R-:W2:Y:S05]  /*00b0*/  LDCU UR6, c[0x0][0x394] ;  /* 0x00007280ff0677ac */ /* 0x000eaa0008000800 */
[----:B------:R-:W3:Y:S08]  /*00c0*/  LDC R8, c[0x0][0x3a0] ;  /* 0x0000e800ff087b82 */ /* 0x000ef00000000800 */
[----:B------:R-:W3:Y:S01]  /*00d0*/  LDC.64 R2, c[0x0][0x398] ;  /* 0x0000e600ff027b82 */ /* 0x000ee20000000a00 */
[----:B0-----:R-:W-:-:S04]  /*00e0*/  IABS R9, R5 ;  /* 0x0000000500097213 */ /* 0x001fc80000000000 */
[----:B------:R-:W0:Y:S08]  /*00f0*/  I2F.RP R4, R9 ;  /* 0x0000000900047306 */ /* 0x000e300000209400 */
[----:B0-----:R-:W0:Y:S02]  /*0100*/  MUFU.RCP R4, R4 ;  /* 0x0000000400047308 */ /* 0x001e240000001000 */
[----:B0-----:R-:W-:Y:S01]  /*0110*/  VIADD R6, R4, 0xffffffe ;  /* 0x0ffffffe04067836 */ /* 0x001fe20000000000 */
[----:B---3--:R-:W-:-:S05]  /*0120*/  IADD3 R4, PT, PT, R8, R3, R2 ;  /* 0x0000000308047210 */ /* 0x008fca0007ffe002 */
[----:B------:R0:W3:Y:S01]  /*0130*/  F2I.FTZ.U32.TRUNC.NTZ R7, R6 ;  /* 0x0000000600077305 */ /* 0x0000e2000021f000 */
[-C--:B------:R-:W-:Y:S02]  /*0140*/  IABS R8, R4.reuse ;  /* 0x0000000400087213 */ /* 0x080fe40000000000 */
[----:B------:R-:W-:-:S05]  /*0150*/  IABS R13, R4 ;  /* 0x00000004000d7213 */ /* 0x000fca0000000000 */
[----:B------:R-:W-:Y:S02]  /*0160*/  IMAD.MOV R13, RZ, RZ, -R13 ;  /* 0x000000ffff0d7224 */ /* 0x000fe400078e0a0d */
[----:B0-----:R-:W-:Y:S02]  /*0170*/  IMAD.MOV.U32 R6, RZ, RZ, RZ ;  /* 0x000000ffff067224 */ /* 0x001fe400078e00ff */
[----:B---3--:R-:W-:-:S04]  /*0180*/  IMAD.MOV R10, RZ, RZ, -R7 ;  /* 0x000000ffff0a7224 */ /* 0x008fc800078e0a07 */
[----:B------:R-:W-:-:S04]  /*0190*/  IMAD R11, R10, R9, RZ ;  /* 0x000000090a0b7224 */ /* 0x000fc800078e02ff */
[----:B------:R-:W-:-:S06]  /*01a0*/  IMAD.HI.U32 R7, R7, R11, R6 ;  /* 0x0000000b07077227 */ /* 0x000fcc00078e0006 */
[----:B------:R-:W-:Y:S01]  /*01b0*/  IMAD.HI.U32 R6, R7, R12, RZ ;  /* 0x0000000c07067227 */ /* 0x000fe200078e00ff */
[----:B------:R-:W-:-:S03]  /*01c0*/  MOV R7, R8 ;  /* 0x0000000800077202 */ /* 0x000fc60000000f00 */
[----:B------:R-:W-:Y:S01]  /*01d0*/  IMAD.MOV R8, RZ, RZ, -R6 ;  /* 0x000000ffff087224 */ /* 0x000fe200078e0a06 */
[----:B------:R-:W0:Y:S03]  /*01e0*/  I2F.RP R10, R7 ;  /* 0x00000007000a7306 */ /* 0x000e260000209400 */
[----:B------:R-:W-:-:S05]  /*01f0*/  IMAD R8, R9, R8, R12 ;  /* 0x0000000809087224 */ /* 0x000fca00078e020c */
[----:B------:R-:W-:Y:S01]  /*0200*/  ISETP.GT.U32.AND P2, PT, R9, R8, PT ;  /* 0x000000080900720c */ /* 0x000fe20003f44070 */
[----:B0-----:R-:W0:-:S12]  /*0210*/  MUFU.RCP R10, R10 ;  /* 0x0000000a000a7308 */ /* 0x001e180000001000 */
[----:B------:R-:W-:Y:S01]  /*0220*/  @!P2 IMAD.IADD R8, R8, 0x1, -R9 ;  /* 0x000000010808a824 */ /* 0x000fe200078e0a09 */
[----:B------:R-:W-:Y:S02]  /*0230*/  @!P2 IADD3 R6, PT, PT, R6, 0x1, RZ ;  /* 0x000000010606a810 */ /* 0x000fe40007ffe0ff */
[----:B------:R-:W-:Y:S02]  /*0240*/  ISETP.NE.AND P2, PT, R5, RZ, PT ;  /* 0x000000ff0500720c */ /* 0x000fe40003f45270 */
[----:B------:R-:W-:Y:S02]  /*0250*/  ISETP.GE.U32.AND P0, PT, R8, R9, PT ;  /* 0x000000090800720c */ /* 0x000fe40003f06070 */
[----:B------:R-:W-:-:S04]  /*0260*/  LOP3.LUT R8, R0, R5, RZ, 0x3c, !PT ;  /* 0x0000000500087212 */ /* 0x000fc800078e3cff */
[----:B------:R-:W-:Y:S01]  /*0270*/  ISETP.GE.AND P1, PT, R8, RZ, PT ;  /* 0x000000ff0800720c */ /* 0x000fe20003f26270 */
[----:B0-----:R-:W-:-:S04]  /*0280*/  VIADD R8, R10, 0xffffffe ;  /* 0x0ffffffe0a087836 */ /* 0x001fc80000000000 */
[----:B------:R0:W3:Y:S02]  /*0290*/  F2I.FTZ.U32.TRUNC.NTZ R9, R8 ;  /* 0x0000000800097305 */ /* 0x0000e4000021f000 */
[----:B------:R-:W-:-:S06]  /*02a0*/  @P0 VIADD R6, R6, 0x1 ;  /* 0x0000000106060836 */ /* 0x000fcc0000000000 */
[----:B------:R-:W-:Y:S01]  /*02b0*/  @!P1 IMAD.MOV R6, RZ, RZ, -R6 ;  /* 0x000000ffff069224 */ /* 0x000fe200078e0a06 */
[----:B------:R-:W-:Y:S01]  /*02c0*/  @!P2 LOP3.LUT R6, RZ, R5, RZ, 0x33, !PT ;  /* 0x00000005ff06a212 */ /* 0x000fe200078e33ff */
[----:B0-----:R-:W-:-:S03]  /*02d0*/  IMAD.MOV.U32 R8, RZ, RZ, RZ ;  /* 0x000000ffff087224 */ /* 0x001fc600078e00ff */
[----:B------:R-:W-:Y:S01]  /*02e0*/  IADD3 R10, PT, PT, -R6, RZ, RZ ;  /* 0x000000ff060a7210 */ /* 0x000fe20007ffe1ff */
[----:B---3--:R-:W-:-:S04]  /*02f0*/  IMAD.MOV R12, RZ, RZ, -R9 ;  /* 0x000000ffff0c7224 */ /* 0x008fc800078e0a09 */
[----:B------:R-:W-:Y:S02]  /*0300*/  IMAD R11, R5, R10, R0 ;  /* 0x0000000a050b7224 */ /* 0x000fe400078e0200 */
[----:B------:R-:W-:-:S03]  /*0310*/  IMAD R5, R12, R7, RZ ;  /* 0x000000070c057224 */ /* 0x000fc600078e02ff */
[----:B------:R-:W-:Y:S01]  /*0320*/  IABS R10, R11 ;  /* 0x0000000b000a7213 */ /* 0x000fe20000000000 */
[----:B------:R-:W-:-:S04]  /*0330*/  IMAD.HI.U32 R8, R9, R5, R8 ;  /* 0x0000000509087227 */ /* 0x000fc800078e0008 */
[----:B------:R-:W-:Y:S01]  /*0340*/  IMAD.MOV.U32 R5, RZ, RZ, R10 ;  /* 0x000000ffff057224 */ /* 0x000fe200078e000a */
[----:B------:R-:W-:-:S03]  /*0350*/  MOV R10, R13 ;  /* 0x0000000d000a7202 */ /* 0x000fc60000000f00 */
[----:B------:R-:W-:-:S04]  /*0360*/  IMAD.HI.U32 R8, R8, R5, RZ ;  /* 0x0000000508087227 */ /* 0x000fc800078e00ff */
[----:B------:R-:W-:Y:S01]  /*0370*/  IMAD R10, R8, R10, R5 ;  /* 0x0000000a080a7224 */ /* 0x000fe200078e0205 */
[----:B------:R-:W-:-:S04]  /*0380*/  LOP3.LUT R5, R11, R4, RZ, 0x3c, !PT ;  /* 0x000000040b057212 */ /* 0x000fc800078e3cff */
[----:B------:R-:W-:Y:S02]  /*0390*/  ISETP.GT.U32.AND P2, PT, R7, R10, PT ;  /* 0x0000000a0700720c */ /* 0x000fe40003f44070 */
[----:B------:R-:W-:-:S11]  /*03a0*/  ISETP.GE.AND P1, PT, R5, RZ, PT ;  /* 0x000000ff0500720c */ /* 0x000fd60003f26270 */
[----:B------:R-:W-:Y:S02]  /*03b0*/  @!P2 IMAD.IADD R10, R10, 0x1, -R7 ;  /* 0x000000010a0aa824 */ /* 0x000fe400078e0a07 */
[----:B------:R-:W-:Y:S01]  /*03c0*/  @!P2 VIADD R8, R8, 0x1 ;  /* 0x000000010808a836 */ /* 0x000fe20000000000 */
[----:B------:R-:W-:Y:S02]  /*03d0*/  ISETP.NE.AND P2, PT, R4, RZ, PT ;  /* 0x000000ff0400720c */ /* 0x000fe40003f45270 */
[----:B------:R-:W-:-:S13]  /*03e0*/  ISETP.GE.U32.AND P0, PT, R10, R7, PT ;  /* 0x000000070a00720c */ /* 0x000fda0003f06070 */
[----:B------:R-:W-:-:S05]  /*03f0*/  @P0 IADD3 R8, PT, PT, R8, 0x1, RZ ;  /* 0x0000000108080810 */ /* 0x000fca0007ffe0ff */
[----:B------:R-:W-:Y:S01]  /*0400*/  @!P1 IMAD.MOV R8, RZ, RZ, -R8 ;  /* 0x000000ffff089224 */ /* 0x000fe200078e0a08 */
[----:B------:R-:W-:-:S04]  /*0410*/  @!P2 LOP3.LUT R8, RZ, R4, RZ, 0x33, !PT ;  /* 0x00000004ff08a212 */ /* 0x000fc800078e33ff */
[----:B-1----:R-:W-:Y:S01]  /*0420*/  IADD3 R9, PT, PT, R8, -UR4, RZ ;  /* 0x8000000408097c10 */ /* 0x002fe2000fffe0ff */
[----:B------:R-:W-:Y:S01]  /*0430*/  IMAD.MOV R5, RZ, RZ, -R8 ;  /* 0x000000ffff057224 */ /* 0x000fe200078e0a08 */
[----:B------:R-:W0:Y:S02]  /*0440*/  LDCU.64 UR4, c[0x0][0x358] ;  /* 0x00006b00ff0477ac */ /* 0x000e240008000a00 */
[----:B--2---:R-:W-:Y:S01]  /*0450*/  ISETP.GE.AND P1, PT, R9, UR6, PT ;  /* 0x0000000609007c0c */ /* 0x004fe2000bf26270 */
[----:B------:R-:W-:-:S03]  /*0460*/  IMAD R4, R4, R5, R11 ;  /* 0x0000000504047224 */ /* 0x000fc600078e020b */
[----:B------:R-:W-:Y:S01]  /*0470*/  ISETP.LT.OR P1, PT, R9, RZ, P1 ;  /* 0x000000ff0900720c */ /* 0x000fe20000f21670 */
[----:B------:R-:W-:Y:S02]  /*0480*/  IMAD.IADD R11, R4, 0x1, -R3 ;  /* 0x00000001040b7824 */ /* 0x000fe400078e0a03 */
[----:B------:R-:W-:-:S03]  /*0490*/  IMAD R3, R2, UR6, RZ ;  /* 0x0000000602037c24 */ /* 0x000fc6000f8e02ff */
[----:B------:R-:W-:-:S04]  /*04a0*/  ISETP.GE.AND P0, PT, R11, R2, PT ;  /* 0x000000020b00720c */ /* 0x000fc80003f06270 */
[----:B------:R-:W-:-:S04]  /*04b0*/  ISETP.LT.OR P0, PT, R11, RZ, P0 ;  /* 0x000000ff0b00720c */ /* 0x000fc80000701670 */
[----:B------:R-:W-:-:S13]  /*04c0*/  PLOP3.LUT P0, PT, P0, P1, PT, 0xf8, 0x8f ;  /* 0x00000000008f781c */ /* 0x000fda0000703f70 */
[----:B------:R-:W1:Y:S08]  /*04d0*/  @P0 LDC.64 R4, c[0x0][0x388] ;  /* 0x0000e200ff040b82 */ /* 0x000e700000000a00 */
[----:B------:R-:W0:Y:S01]  /*04e0*/  @P0 LDC R7, c[0x0][0x3b0] ;  /* 0x0000ec00ff070b82 */ /* 0x000e220000000800 */
[----:B-1----:R-:W-:-:S05]  /*04f0*/  @P0 IMAD.WIDE R4, R0, 0x4, R4 ;  /* 0x0000000400040825 */ /* 0x002fca00078e0204 */
[----:B0-----:R0:W-:Y:S01]  /*0500*/  @P0 STG.E desc[UR4][R4.64], R7 ;  /* 0x0000000704000986 */ /* 0x0011e2000c101904 */
[----:B------:R-:W-:Y:S05]  /*0510*/  @P0 EXIT ;  /* 0x000000000000094d */ /* 0x000fea0003800000 */
[----:B------:R-:W1:Y:S01]  /*0520*/  LDCU.64 UR6, c[0x0][0x380] ;  /* 0x00007000ff0677ac */ /* 0x000e620008000a00 */
[----:B------:R-:W-:Y:S02]  /*0530*/  IMAD R2, R9, R2, R11 ;  /* 0x0000000209027224 */ /* 0x000fe400078e020b */
[----:B------:R-:W-:-:S03]  /*0540*/  IMAD R6, R6, R3, RZ ;  /* 0x0000000306067224 */ /* 0x000fc600078e02ff */
[----:B------:R-:W-:Y:S02]  /*0550*/  SHF.R.S32.HI R3, RZ, 0x1f, R2 ;  /* 0x0000001fff037819 */ /* 0x000fe40000011402 */
[----:B0-----:R-:W-:-:S04]  /*0560*/  IADD3 R4, P0, PT, R6, R2, RZ ;  /* 0x0000000206047210 */ /* 0x001fc80007f1e0ff */
[----:B------:R-:W-:Y:S02]  /*0570*/  LEA.HI.X.SX32 R3, R6, R3, 0x1, P0 ;  /* 0x0000000306037211 */ /* 0x000fe400000f0eff */
[----:B-1----:R-:W-:-:S04]  /*0580*/  LEA R2, P0, R4, UR6, 0x2 ;  /* 0x0000000604027c11 */ /* 0x002fc8000f8010ff */
[----:B------:R-:W-:Y:S02]  /*0590*/  LEA.HI.X R3, R4, UR7, R3, 0x2, P0 ;  /* 0x0000000704037c11 */ /* 0x000fe400080f1403 */
[----:B------:R-:W0:Y:S04]  /*05a0*/  LDC.64 R4, c[0x0][0x388] ;  /* 0x0000e200ff047b82 */ /* 0x000e280000000a00 */
[----:B------:R-:W2:Y:S01]  /*05b0*/  LDG.E R3, desc[UR4][R2.64] ;  /* 0x0000000402037981 */ /* 0x000ea2000c1e1900 */
[----:B0-----:R-:W-:-:S05]  /*05c0*/  IMAD.WIDE R4, R0, 0x4, R4 ;  /* 0x0000000400047825 */ /* 0x001fca00078e0204 */
[----:B--2---:R-:W-:Y:S01]  /*05d0*/  STG.E desc[UR4][R4.64], R3 ;  /* 0x0000000304007986 */ /* 0x004fe2000c101904 */
[----:B------:R-:W-:Y:S05]  /*05e0*/  EXIT ;  /* 0x000000000000794d */ /* 0x000fea0003800000 */
.L_x_0:
[----:B------:R-:W-:-:S00]  /*05f0*/  BRA `(.L_x_0) ;  /* 0xfffffffc00fc7947 */ /* 0x000fc0000383ffff */
[----:B------:R-:W-:-:S00]  /*0600*/  NOP ;  /* 0x0000000000007918 */ /* 0x000fc00000000000 */
[----:B------:R-:W-:-:S00]  /*0610*/  NOP ;  /* 0x0000000000007918 */ /* 0x000fc00000000000 */
[----:B------:R-:W-:-:S00]  /*0620*/  NOP ;  /* 0x0000000000007918 */ /* 0x000fc00000000000 */
[----:B------:R-:W-:-:S00]  /*0630*/  NOP ;  /* 0x0000000000007918 */ /* 0x000fc00000000000 */
[----:B------:R-:W-:-:S00]  /*0640*/  NOP ;  /* 0x0000000000007918 */ /* 0x000fc00000000000 */
[----:B------:R-:W-:-:S00]  /*0650*/  NOP ;  /* 0x0000000000007918 */ /* 0x000fc00000000000 */
[----:B------:R-:W-:-:S00]  /*0660*/  NOP ;  /* 0x0000000000007918 */ /* 0x000fc00000000000 */
[----:B------:R-:W-:-:S00]  /*0670*/  NOP ;  /* 0x0000000000007918 */ /* 0x000fc00000000000 */
.L_x_30:


//--------------------- .text._max_pool2d         --------------------------
	.section	.text._max_pool2d,"ax",@progbits
	.align	128
        .global         _max_pool2d
        .type           _max_pool2d,@function
        .size           _max_pool2d,(.L_x_31 - _max_pool2d)
        .other          _max_pool2d,@"STO_CUDA_ENTRY STV_DEFAULT"
_max_pool2d:
.text._max_pool2d:
[----:B------:R-:W-:Y:S08]  /*0000*/  LDC R1, c[0x0][0x37c] ;  /* 0x0000df00ff017b82 */ /* 0x000ff00000000800 */
[----:B------:R-:W-:Y:S01]  /*0010*/  S2UR UR5, SR_CTAID.X ;  /* 0x00000000000579c3 */ /* 0x000fe20000002500 */
[----:B------:R-:W0:Y:S01]  /*0020*/  S2R R0, SR_TID.X ;  /* 0x0000000000007919 */ /* 0x000e220000002100 */
[----:B------:R-:W1:Y:S01]  /*0030*/  LDCU.128 UR8, c[0x0][0x390] ;  /* 0x00007200ff0877ac */ /* 0x000e620008000c00 */
[----:B------:R-:W2:Y:S05]  /*0040*/  S2R R4, SR_TID.Y ;  /* 0x0000000000047919 */ /* 0x000eaa0000002200 */
[----:B------:R-:W1:Y:S08]  /*0050*/  S2UR UR4, SR_CTAID.Y ;  /* 0x00000000000479c3 */ /* 0x000e700000002600 */
[----:B------:R-:W0:Y:S08]  /*0060*/  LDC.64 R8, c[0x0][0x3a0] ;  /* 0x0000e800ff087b82 */ /* 0x000e300000000a00 */
[----:B------:R-:W3:Y:S01]  /*0070*/  LDC.64 R2, c[0x0][0x388] ;  /* 0x0000e200ff027b82 */ /* 0x000ee20000000a00 */
[----:B-1----:R-:W-:-:S04]  /*0080*/  UIMAD UR5, UR5, UR8, UR4 ;  /* 0x00000008050572a4 */ /* 0x002fc8000f8e0204 */
[----:B------:R-:W-:Y:S01]  /*0090*/  UIMAD UR4, UR5, UR9, URZ ;  /* 0x00000009050472a4 */ /* 0x000fe2000f8e02ff */
[----:B------:R-:W1:Y:S01]  /*00a0*/  LDCU.64 UR8, c[0x0][0x358] ;  /* 0x00006b00ff0877ac */ /* 0x000e620008000a00 */
[----:B0-----:R-:W-:Y:S02]  /*00b0*/  IMAD R5, R0, R9, RZ ;  /* 0x0000000900057224 */ /* 0x001fe400078e02ff */
[----:B------:R-:W-:-:S06]  /*00c0*/  UIMAD UR4, UR4, UR10, URZ ;  /* 0x0000000a040472a4 */ /* 0x000fcc000f8e02ff */
[----:B--2---:R-:W-:-:S04]  /*00d0*/  IMAD R6, R4, R9, UR4 ;  /* 0x0000000404067e24 */ /* 0x004fc8000f8e0209 */
[----:B------:R-:W-:-:S04]  /*00e0*/  IMAD R7, R5, UR10, R6 ;  /* 0x0000000a05077c24 */ /* 0x000fc8000f8e0206 */
[----:B---3--:R-:W-:Y:S01]  /*00f0*/  IMAD.WIDE R2, R7, 0x4, R2 ;  /* 0x0000000407027825 */ /* 0x008fe200078e0202 */
[----:B------:R-:W-:-:S04]  /*0100*/  VIMNMX R7, PT, PT, R8, UR11, PT ;  /* 0x0000000b08077c48 */ /* 0x000fc8000bfe0100 */
[----:B------:R-:W-:Y:S01]  /*0110*/  ISETP.GE.AND P0, PT, R7, 0x1, PT ;  /* 0x000000010700780c */ /* 0x000fe20003f06270 */
[----:B-1----:R0:W5:-:S12]  /*0120*/  LDG.E R11, desc[UR8][R2.64] ;  /* 0x00000008020b7981 */ /* 0x002158000c1e1900 */
[----:B0-----:R-:W-:Y:S05]  /*0130*/  @!P0 BRA `(.L_x_1) ;  /* 0x0000000800508947 */ /* 0x001fea0003800000 */
[----:B------:R-:W0:Y:S01]  /*0140*/  LDCU.64 UR6, c[0x0][0x388] ;  /* 0x00007100ff0677ac */ /* 0x000e220008000a00 */
[C---:B------:R-:W-:Y:S02]  /*0150*/  LOP3.LUT R25, R8.reuse, 0x7, RZ, 0xc0, !PT ;  /* 0x0000000708197812 */ /* 0x040fe400078ec0ff */
[C---:B------:R-:W-:Y:S01]  /*0160*/  LOP3.LUT R7, R8.reuse, 0x7ffffff0, RZ, 0xc0, !PT ;  /* 0x7ffffff008077812 */ /* 0x040fe200078ec0ff */
[----:B------:R-:W-:Y:S01]  /*0170*/  UMOV UR4, URZ ;  /* 0x000000ff00047c82 */ /* 0x000fe20008000000 */
[C---:B------:R-:W-:Y:S01]  /*0180*/  LOP3.LUT R26, R8.reuse, 0xf, RZ, 0xc0, !PT ;  /* 0x0000000f081a7812 */ /* 0x040fe200078ec0ff */
[----:B------:R-:W-:Y:S01]  /*0190*/  VIADD R2, R25, 0xffffffff ;  /* 0xffffffff19027836 */ /* 0x000fe20000000000 */
[----:B------:R-:W-:Y:S01]  /*01a0*/  LOP3.LUT R8, R8, 0x3, RZ, 0xc0, !PT ;  /* 0x0000000308087812 */ /* 0x000fe200078ec0ff */
[----:B------:R-:W-:-:S03]  /*01b0*/  IMAD.MOV R9, RZ, RZ, -R7 ;  /* 0x000000ffff097224 */ /* 0x000fc600078e0a07 */
[----:B------:R-:W-:Y:S01]  /*01c0*/  ISETP.GE.U32.AND P0, PT, R2, 0x3, PT ;  /* 0x000000030200780c */ /* 0x000fe20003f06070 */
[----:B0-----:R-:W-:-:S04]  /*01d0*/  UIADD3 UR6, UP0, UPT, UR6, 0x20, URZ ;  /* 0x0000002006067890 */ /* 0x001fc8000ff1e0ff */
[----:B------:R-:W-:-:S12]  /*01e0*/  UIADD3.X UR7, UPT, UPT, URZ, UR7, URZ, UP0, !UPT ;  /* 0x00000007ff077290 */ /* 0x000fd800087fe4ff */
.L_x_7:
[----:B------:R-:W0:Y:S01]  /*01f0*/  LDCU UR10, c[0x0][0x3a0] ;  /* 0x00007400ff0a77ac */ /* 0x000e220008000800 */
[----:B------:R-:W-:Y:S02]  /*0200*/  VIADD R3, R5, UR4 ;  /* 0x0000000405037c36 */ /* 0x000fe40008000000 */
[----:B------:R-:W-:Y:S01]  /*0210*/  IMAD.MOV.U32 R13, RZ, RZ, RZ ;  /* 0x000000ffff0d7224 */ /* 0x000fe200078e00ff */
[----:B------:R-:W1:Y:S01]  /*0220*/  LDCU.64 UR12, c[0x0][0x398] ;  /* 0x00007300ff0c77ac */ /* 0x000e620008000a00 */
[----:B------:R-:W-:Y:S02]  /*0230*/  UIADD3 UR4, UPT, UPT, UR4, 0x1, URZ ;  /* 0x0000000104047890 */ /* 0x000fe4000fffe0ff */
[----:B0-----:R-:W-:Y:S01]  /*0240*/  UISETP.GE.U32.AND UP0, UPT, UR10, 0x10, UPT ;  /* 0x000000100a00788c */ /* 0x001fe2000bf06070 */
[----:B-1----:R-:W-:Y:S01]  /*0250*/  IMAD R10, R3, UR12, R6 ;  /* 0x0000000c030a7c24 */ /* 0x002fe2000f8e0206 */
[----:B------:R-:W-:-:S07]  /*0260*/  UISETP.NE.AND UP1, UPT, UR4, UR13, UPT ;  /* 0x0000000d0400728c */ /* 0x000fce000bf25270 */
[----:B------:R-:W-:Y:S05]  /*0270*/  BRA.U !UP0, `(.L_x_2) ;  /* 0x0000000108e87547 */ /* 0x000fea000b800000 */
[----:B------:R-:W-:Y:S02]  /*0280*/  IMAD.MOV.U32 R13, RZ, RZ, R10 ;  /* 0x000000ffff0d7224 */ /* 0x000fe400078e000a */
[----:B------:R-:W-:-:S07]  /*0290*/  IMAD.MOV.U32 R12, RZ, RZ, R9 ;  /* 0x000000ffff0c7224 */ /* 0x000fce00078e0009 */
.L_x_3:
[----:B------:R-:W-:Y:S02]  /*02a0*/  IMAD.U32 R2, RZ, RZ, UR6 ;  /* 0x00000006ff027e24 */ /* 0x000fe4000f8e00ff */
[----:B------:R-:W-:Y:S02]  /*02b0*/  IMAD.U32 R3, RZ, RZ, UR7 ;  /* 0x00000007ff037e24 */ /* 0x000fe4000f8e00ff */
[----:B------:R-:W-:-:S05]  /*02c0*/  IMAD.WIDE R2, R13, 0x4, R2 ;  /* 0x000000040d027825 */ /* 0x000fca00078e0202 */
[----:B------:R-:W2:Y:S04]  /*02d0*/  LDG.E R24, desc[UR8][R2.64+-0x20] ;  /* 0xffffe00802187981 */ /* 0x000ea8000c1e1900 */
[----:B------:R-:W3:Y:S04]  /*02e0*/  LDG.E R23, desc[UR8][R2.64+-0x1c] ;  /* 0xffffe40802177981 */ /* 0x000ee8000c1e1900 */
[----:B------:R-:W4:Y:S04]  /*02f0*/  LDG.E R22, desc[UR8][R2.64+-0x18] ;  /* 0xffffe80802167981 */ /* 0x000f28000c1e1900 */
[----:B------:R-:W4:Y:S04]  /*0300*/  LDG.E R21, desc[UR8][R2.64+-0x14] ;  /* 0xffffec0802157981 */ /* 0x000f28000c1e1900 */
[----:B------:R-:W4:Y:S04]  /*0310*/  LDG.E R14, desc[UR8][R2.64+-0x10] ;  /* 0xfffff008020e7981 */ /* 0x000f28000c1e1900 */
[----:B------:R-:W4:Y:S04]  /*0320*/  LDG.E R15, desc[UR8][R2.64+-0xc] ;  /* 0xfffff408020f7981 */ /* 0x000f28000c1e1900 */
[----:B------:R-:W4:Y:S04]  /*0330*/  LDG.E R16, desc[UR8][R2.64+-0x8] ;  /* 0xfffff80802107981 */ /* 0x000f28000c1e1900 */
[----:B------:R-:W4:Y:S04]  /*0340*/  LDG.E R17, desc[UR8][R2.64+-0x4] ;  /* 0xfffffc0802117981 */ /* 0x000f28000c1e1900 */
[----:B------:R-:W4:Y:S04]  /*0350*/  LDG.E R18, desc[UR8][R2.64] ;  /* 0x0000000802127981 */ /* 0x000f28000c1e1900 */
[----:B------:R-:W4:Y:S04]  /*0360*/  LDG.E R19, desc[UR8][R2.64+0x4] ;  /* 0x0000040802137981 */ /* 0x000f28000c1e1900 */
[----:B------:R-:W4:Y:S01]  /*0370*/  LDG.E R20, desc[UR8][R2.64+0x8] ;  /* 0x0000080802147981 */ /* 0x000f22000c1e1900 */
[----:B--2--5:R-:W-:-:S04]  /*0380*/  FSETP.GT.AND P1, PT, R24, R11, PT ;  /* 0x0000000b1800720b */ /* 0x024fc80003f24000 */
[----:B------:R-:W-:Y:S02]  /*0390*/  FSEL R24, R24, R11, P1 ;  /* 0x0000000b18187208 */ /* 0x000fe40000800000 */
[----:B------:R-:W2:Y:S02]  /*03a0*/  LDG.E R11, desc[UR8][R2.64+0xc] ;  /* 0x00000c08020b7981 */ /* 0x000ea4000c1e1900 */
[----:B---3--:R-:W-:-:S04]  /*03b0*/  FSETP.GT.AND P1, PT, R23, R24, PT ;  /* 0x000000181700720b */ /* 0x008fc80003f24000 */
[----:B------:R-:W-:Y:S02]  /*03c0*/  FSEL R27, R23, R24, P1 ;  /* 0x00000018171b7208 */ /* 0x000fe40000800000 */
[----:B------:R-:W3:Y:S02]  /*03d0*/  LDG.E R23, desc[UR8][R2.64+0x10] ;  /* 0x0000100802177981 */ /* 0x000ee4000c1e1900 */
[----:B----4-:R-:W-:-:S04]  /*03e0*/  FSETP.GT.AND P1, PT, R22, R27, PT ;  /* 0x0000001b1600720b */ /* 0x010fc80003f24000 */
[----:B------:R-:W-:Y:S02]  /*03f0*/  FSEL R24, R22, R27, P1 ;  /* 0x0000001b16187208 */ /* 0x000fe40000800000 */
[----:B------:R-:W4:Y:S02]  /*0400*/  LDG.E R22, desc[UR8][R2.64+0x14] ;  /* 0x0000140802167981 */ /* 0x000f24000c1e1900 */
[----:B------:R-:W-:-:S04]  /*0410*/  FSETP.GT.AND P1, PT, R21, R24, PT ;  /* 0x000000181500720b */ /* 0x000fc80003f24000 */
[----:B------:R-:W-:Y:S02]  /*0420*/  FSEL R27, R21, R24, P1 ;  /* 0x00000018151b7208 */ /* 0x000fe40000800000 */
[----:B------:R-:W4:Y:S04]  /*0430*/  LDG.E R21, desc[UR8][R2.64+0x18] ;  /* 0x0000180802157981 */ /* 0x000f28000c1e1900 */
[----:B------:R-:W4:Y:S01]  /*0440*/  LDG.E R24, desc[UR8][R2.64+0x1c] ;  /* 0x00001c0802187981 */ /* 0x000f22000c1e1900 */
[-C--:B------:R-:W-:Y:S01]  /*0450*/  FSETP.GT.AND P1, PT, R14, R27.reuse, PT ;  /* 0x0000001b0e00720b */ /* 0x080fe20003f24000 */
[----:B------:R-:W-:Y:S02]  /*0460*/  VIADD R12, R12, 0x10 ;  /* 0x000000100c0c7836 */ /* 0x000fe40000000000 */
[----:B------:R-:W-:Y:S01]  /*0470*/  VIADD R13, R13, 0x10 ;  /* 0x000000100d0d7836 */ /* 0x000fe20000000000 */
[----:B------:R-:W-:-:S02]  /*0480*/  FSEL R14, R14, R27, P1 ;  /* 0x0000001b0e0e7208 */ /* 0x000fc40000800000 */
[----:B------:R-:W-:Y:S02]  /*0490*/  ISETP.NE.AND P2, PT, R12, RZ, PT ;  /* 0x000000ff0c00720c */ /* 0x000fe40003f45270 */
[----:B------:R-:W-:-:S04]  /*04a0*/  FSETP.GT.AND P1, PT, R15, R14, PT ;  /* 0x0000000e0f00720b */ /* 0x000fc80003f24000 */
[----:B------:R-:W-:-:S04]  /*04b0*/  FSEL R15, R15, R14, P1 ;  /* 0x0000000e0f0f7208 */ /* 0x000fc80000800000 */
        /* <DEDUP_REMOVED lines=10> */
[----:B--2---:R-:W-:-:S04]  /*0560*/  FSETP.GT.AND P1, PT, R11, R20, PT ;  /* 0x000000140b00720b */ /* 0x004fc80003f24000 */
[----:B------:R-:W-:-:S04]  /*0570*/  FSEL R20, R11, R20, P1 ;  /* 0x000000140b147208 */ /* 0x000fc80000800000 */
[----:B---3--:R-:W-:-:S04]  /*0580*/  FSETP.GT.AND P1, PT, R23, R20, PT ;  /* 0x000000141700720b */ /* 0x008fc80003f24000 */
[----:B------:R-:W-:-:S04]  /*0590*/  FSEL R23, R23, R20, P1 ;  /* 0x0000001417177208 */ /* 0x000fc80000800000 */
[----:B----4-:R-:W-:-:S04]  /*05a0*/  FSETP.GT.AND P1, PT, R22, R23, PT ;  /* 0x000000171600720b */ /* 0x010fc80003f24000 */
[----:B------:R-:W-:-:S04]  /*05b0*/  FSEL R22, R22, R23, P1 ;  /* 0x0000001716167208 */ /* 0x000fc80000800000 */
[----:B------:R-:W-:-:S04]  /*05c0*/  FSETP.GT.AND P1, PT, R21, R22, PT ;  /* 0x000000161500720b */ /* 0x000fc80003f24000 */
[----:B------:R-:W-:-:S04]  /*05d0*/  FSEL R11, R21, R22, P1 ;  /* 0x00000016150b7208 */ /* 0x000fc80000800000 */
[----:B------:R-:W-:-:S04]  /*05e0*/  FSETP.GT.AND P1, PT, R24, R11, PT ;  /* 0x0000000b1800720b */ /* 0x000fc80003f24000 */
[----:B------:R-:W-:Y:S01]  /*05f0*/  FSEL R11, R24, R11, P1 ;  /* 0x0000000b180b7208 */ /* 0x000fe20000800000 */
[----:B------:R-:W-:Y:S08]  /*0600*/  @P2 BRA `(.L_x_3) ;  /* 0xfffffffc00242947 */ /* 0x000ff0000383ffff */
[----:B------:R-:W-:-:S07]  /*0610*/  IMAD.MOV.U32 R13, RZ, RZ, R7 ;  /* 0x000000ffff0d7224 */ /* 0x000fce00078e0007 */
.L_x_2:
[----:B------:R-:W-:-:S13]  /*0620*/  ISETP.NE.AND P1, PT, R26, RZ, PT ;  /* 0x000000ff1a00720c */ /* 0x000fda0003f25270 */
[----:B------:R-:W-:Y:S05]  /*0630*/  @!P1 BRA `(.L_x_4) ;  /* 0x00000004000c9947 */ /* 0x000fea0003800000 */
[----:B------:R-:W-:Y:S01]  /*0640*/  VIADD R2, R26, 0xffffffff ;  /* 0xffffffff1a027836 */ /* 0x000fe20000000000 */
[----:B------:R-:W-:-:S04]  /*0650*/  ISETP.NE.AND P1, PT, R25, RZ, PT ;  /* 0x000000ff1900720c */ /* 0x000fc80003f25270 */
[----:B------:R-:W-:-:S13]  /*0660*/  ISETP.GE.U32.AND P2, PT, R2, 0x7, PT ;  /* 0x000000070200780c */ /* 0x000fda0003f46070 */
[----:B------:R-:W-:Y:S05]  /*0670*/  @!P2 BRA `(.L_x_5) ;  /* 0x000000000070a947 */ /* 0x000fea0003800000 */
[----:B------:R-:W0:Y:S01]  /*0680*/  LDC.64 R2, c[0x0][0x388] ;  /* 0x0000e200ff027b82 */ /* 0x000e220000000a00 */
[----:B------:R-:W-:-:S04]  /*0690*/  IMAD.IADD R15, R10, 0x1, R13 ;  /* 0x000000010a0f7824 */ /* 0x000fc800078e020d */
[----:B0-----:R-:W-:-:S05]  /*06a0*/  IMAD.WIDE R2, R15, 0x4, R2 ;  /* 0x000000040f027825 */ /* 0x001fca00078e0202 */
[----:B------:R-:W2:Y:S04]  /*06b0*/  LDG.E R12, desc[UR8][R2.64] ;  /* 0x00000008020c7981 */ /* 0x000ea8000c1e1900 */
[----:B------:R-:W3:Y:S04]  /*06c0*/  LDG.E R14, desc[UR8][R2.64+0x4] ;  /* 0x00000408020e7981 */ /* 0x000ee8000c1e1900 */
[----:B------:R-:W4:Y:S04]  /*06d0*/  LDG.E R16, desc[UR8][R2.64+0x8] ;  /* 0x0000080802107981 */ /* 0x000f28000c1e1900 */
[----:B------:R-:W4:Y:S04]  /*06e0*/  LDG.E R18, desc[UR8][R2.64+0xc] ;  /* 0x00000c0802127981 */ /* 0x000f28000c1e1900 */
[----:B------:R-:W4:Y:S04]  /*06f0*/  LDG.E R20, desc[UR8][R2.64+0x10] ;  /* 0x0000100802147981 */ /* 0x000f28000c1e1900 */
[----:B------:R-:W4:Y:S04]  /*0700*/  LDG.E R22, desc[UR8][R2.64+0x14] ;  /* 0x0000140802167981 */ /* 0x000f28000c1e1900 */
[----:B------:R-:W4:Y:S04]  /*0710*/  LDG.E R24, desc[UR8][R2.64+0x18] ;  /* 0x0000180802187981 */ /* 0x000f28000c1e1900 */
[----:B------:R-:W4:Y:S01]  /*0720*/  LDG.E R28, desc[UR8][R2.64+0x1c] ;  /* 0x00001c08021c7981 */ /* 0x000f22000c1e1900 */
[----:B------:R-:W-:Y:S01]  /*0730*/  VIADD R13, R13, 0x8 ;  /* 0x000000080d0d7836 */ /* 0x000fe20000000000 */
[----:B--2--5:R-:W-:-:S04]  /*0740*/  FSETP.GT.AND P2, PT, R12, R11, PT ;  /* 0x0000000b0c00720b */ /* 0x024fc80003f44000 */
        /* <DEDUP_REMOVED lines=14> */
[----:B------:R-:W-:-:S09]  /*0830*/  FSEL R11, R28, R11, P2 ;  /* 0x0000000b1c0b7208 */ /* 0x000fd20001000000 */
.L_x_5:
[----:B------:R-:W-:Y:S05]  /*0840*/  @!P1 BRA `(.L_x_4) ;  /* 0x0000000000889947 */ /* 0x000fea0003800000 */
[----:B------:R-:W-:Y:S01]  /*0850*/  ISETP.NE.AND P1, PT, R8, RZ, PT ;  /* 0x000000ff0800720c */ /* 0x000fe20003f25270 */
[----:B------:R-:W-:-:S12]  /*0860*/  @!P0 BRA `(.L_x_6) ;  /* 0x0000000000408947 */ /* 0x000fd80003800000 */
[----:B------:R-:W0:Y:S01]  /*0870*/  LDC.64 R2, c[0x0][0x388] ;  /* 0x0000e200ff027b82 */ /* 0x000e220000000a00 */
[----:B------:R-:W-:-:S04]  /*0880*/  IMAD.IADD R15, R10, 0x1, R13 ;  /* 0x000000010a0f7824 */ /* 0x000fc800078e020d */
[----:B0-----:R-:W-:-:S05]  /*0890*/  IMAD.WIDE R2, R15, 0x4, R2 ;  /* 0x000000040f027825 */ /* 0x001fca00078e0202 */
[----:B------:R-:W2:Y:S04]  /*08a0*/  LDG.E R12, desc[UR8][R2.64] ;  /* 0x00000008020c7981 */ /* 0x000ea8000c1e1900 */
[----:B------:R-:W3:Y:S04]  /*08b0*/  LDG.E R14, desc[UR8][R2.64+0x4] ;  /* 0x00000408020e7981 */ /* 0x000ee8000c1e1900 */
        /* <DEDUP_REMOVED lines=10> */
[----:B------:R-:W-:-:S09]  /*0960*/  FSEL R11, R18, R11, P2 ;  /* 0x0000000b120b7208 */ /* 0x000fd20001000000 */
.L_x_6:
[----:B------:R-:W-:Y:S05]  /*0970*/  @!P1 BRA `(.L_x_4) ;  /* 0x00000000003c9947 */ /* 0x000fea0003800000 */
[----:B------:R-:W0:Y:S01]  /*0980*/  LDC.64 R2, c[0x0][0x388] ;  /* 0x0000e200ff027b82 */ /* 0x000e220000000a00 */
[----:B------:R-:W-:-:S04]  /*0990*/  IMAD.IADD R13, R10, 0x1, R13 ;  /* 0x000000010a0d7824 */ /* 0x000fc800078e020d */
[----:B0-----:R-:W-:-:S05]  /*09a0*/  IMAD.WIDE R2, R13, 0x4, R2 ;  /* 0x000000040d027825 */ /* 0x001fca00078e0202 */
[----:B------:R-:W2:Y:S01]  /*09b0*/  LDG.E R10, desc[UR8][R2.64] ;  /* 0x00000008020a7981 */ /* 0x000ea2000c1e1900 */
[----:B------:R-:W-:Y:S02]  /*09c0*/  ISETP.NE.AND P2, PT, R8, 0x1, PT ;  /* 0x000000010800780c */ /* 0x000fe40003f45270 */
[----:B--2--5:R-:W-:-:S04]  /*09d0*/  FSETP.GT.AND P1, PT, R10, R11, PT ;  /* 0x0000000b0a00720b */ /* 0x024fc80003f24000 */
[----:B------:R-:W-:-:S07]  /*09e0*/  FSEL R11, R10, R11, P1 ;  /* 0x0000000b0a0b7208 */ /* 0x000fce0000800000 */
[----:B------:R-:W-:Y:S05]  /*09f0*/  @!P2 BRA `(.L_x_4) ;  /* 0x00000000001ca947 */ /* 0x000fea0003800000 */
[----:B------:R-:W-:Y:S01]  /*0a00*/  ISETP.NE.AND P1, PT, R8, 0x2, PT ;  /* 0x000000020800780c */ /* 0x000fe20003f25270 */
[----:B------:R-:W2:-:S12]  /*0a10*/  LDG.E R10, desc[UR8][R2.64+0x4] ;  /* 0x00000408020a7981 */ /* 0x000e98000c1e1900 */
[----:B------:R-:W3:Y:S01]  /*0a20*/  @P1 LDG.E R12, desc[UR8][R2.64+0x8] ;  /* 0x00000808020c1981 */ /* 0x000ee2000c1e1900 */
[----:B--2---:R-:W-:-:S04]  /*0a30*/  FSETP.GT.AND P2, PT, R10, R11, PT ;  /* 0x0000000b0a00720b */ /* 0x004fc80003f44000 */
[----:B------:R-:W-:-:S04]  /*0a40*/  FSEL R11, R10, R11, P2 ;  /* 0x0000000b0a0b7208 */ /* 0x000fc80001000000 */
[----:B---3--:R-:W-:-:S04]  /*0a50*/  @P1 FSETP.GT.AND P2, PT, R12, R11, PT ;  /* 0x0000000b0c00120b */ /* 0x008fc80003f44000 */
[----:B------:R-:W-:-:S09]  /*0a60*/  @P1 FSEL R11, R12, R11, P2 ;  /* 0x0000000b0c0b1208 */ /* 0x000fd20001000000 */
.L_x_4:
[----:B------:R-:W-:Y:S05]  /*0a70*/  BRA.U UP1, `(.L_x_7) ;  /* 0xfffffff501dc7547 */ /* 0x000fea000b83ffff */
.L_x_1:
[----:B------:R-:W0:Y:S08]  /*0a80*/  LDC.64 R6, c[0x0][0x3b0] ;  /* 0x0000ec00ff067b82 */ /* 0x000e300000000a00 */
[----:B------:R-:W1:Y:S01]  /*0a90*/  LDC.64 R2, c[0x0][0x3a8] ;  /* 0x0000ea00ff027b82 */ /* 0x000e620000000a00 */
[----:B0-----:R-:W-:-:S04]  /*0aa0*/  IMAD R0, R6, UR5, R0 ;  /* 0x0000000506007c24 */ /* 0x001fc8000f8e0200 */
[----:B------:R-:W-:-:S04]  /*0ab0*/  IMAD R5, R0, R7, R4 ;  /* 0x0000000700057224 */ /* 0x000fc800078e0204 */
[----:B-1----:R-:W-:-:S05]  /*0ac0*/  IMAD.WIDE R2, R5, 0x4, R2 ;  /* 0x0000000405027825 */ /* 0x002fca00078e0202 */
[----:B-----5:R-:W-:Y:S01]  /*0ad0*/  STG.E desc[UR8][R2.64], R11 ;  /* 0x0000000b02007986 */ /* 0x020fe2000c101908 */
[----:B------:R-:W-:Y:S05]  /*0ae0*/  EXIT ;  /* 0x000000000000794d */ /* 0x000fea0003800000 */
.L_x_8:
        /* <DEDUP_REMOVED lines=9> */
.L_x_31:


//--------------------- .text._conv2d             --------------------------
	.section	.text._conv2d,"ax",@progbits
	.align	128
        .global         _conv2d
        .type           _conv2d,@function
        .size           _conv2d,(.L_x_32 - _conv2d)
        .other          _conv2d,@"STO_CUDA_ENTRY STV_DEFAULT"
_conv2d:
.text._conv2d:
[----:B------:R-:W-:Y:S01]  /*0000*/  LDC R1, c[0x0][0x37c] ;  /* 0x0000df00ff017b82 */ /* 0x000fe20000000800 */
[----:B------:R-:W-:Y:S05]  /*0010*/  EXIT ;  /* 0x000000000000794d */ /* 0x000fea0003800000 */
.L_x_9:
        /* <DEDUP_REMOVED lines=14> */
.L_x_32:


//--------------------- .text._batch_norm         --------------------------
	.section	.text._batch_norm,"ax",@progbits
	.align	128
        .global         _batch_norm
        .type           _batch_norm,@function
        .size           _batch_norm,(.L_x_29 - _batch_norm)
        .other          _batch_norm,@"STO_CUDA_ENTRY STV_DEFAULT"
_batch_norm:
.text._batch_norm:
[----:B------:R-:W-:Y:S01]  /*0000*/  LDC R1, c[0x0][0x37c] ;  /* 0x0000df00ff017b82 */ /* 0x000fe20000000800 */
[----:B------:R-:W0:Y:S07]  /*0010*/  S2R R3, SR_TID.X ;  /* 0x0000000000037919 */ /* 0x000e2e0000002100 */
[----:B------:R-:W0:Y:S01]  /*0020*/  S2UR UR5, SR_CTAID.Z ;  /* 0x00000000000579c3 */ /* 0x000e220000002700 */
[----:B------:R-:W1:Y:S07]  /*0030*/  S2R R5, SR_CTAID.Y ;  /* 0x0000000000057919 */ /* 0x000e6e0000002600 */
[----:B------:R-:W0:Y:S08]  /*0040*/  LDC R4, c[0x0][0x360] ;  /* 0x0000d800ff047b82 */ /* 0x000e300000000800 */
[----:B------:R-:W2:Y:S08]  /*0050*/  LDC.64 R6, c[0x0][0x390] ;  /* 0x0000e400ff067b82 */ /* 0x000eb00000000a00 */
[----:B------:R-:W1:Y:S01]  /*0060*/  S2UR UR4, SR_CTAID.X ;  /* 0x00000000000479c3 */ /* 0x000e620000002500 */
[----:B0-----:R-:W-:-:S05]  /*0070*/  IMAD R4, R4, UR5, R3 ;  /* 0x0000000504047c24 */ /* 0x001fca000f8e0203 */
[----:B--2---:R-:W-:Y:S01]  /*0080*/  ISETP.GE.U32.AND P0, PT, R4, R7, PT ;  /* 0x000000070400720c */ /* 0x004fe20003f06070 */
[----:B-1----:R-:W-:-:S12]  /*0090*/  IMAD R0, R6, UR4, R5 ;  /* 0x0000000406007c24 */ /* 0x002fd8000f8e0205 */
[----:B------:R-:W-:Y:S05]  /*00a0*/  @P0 EXIT ;  /* 0x000000000000094d */ /* 0x000fea0003800000 */
[----:B------:R-:W0:Y:S01]  /*00b0*/  LDC.64 R12, c[0x0][0x3a0] ;  /* 0x0000e800ff0c7b82 */ /* 0x000e220000000a00 */
[----:B------:R-:W1:Y:S07]  /*00c0*/  LDCU.64 UR4, c[0x0][0x358] ;  /* 0x00006b00ff0477ac */ /* 0x000e6e0008000a00 */
[----:B------:R-:W2:Y:S08]  /*00d0*/  LDC.64 R10, c[0x0][0x398] ;  /* 0x0000e600ff0a7b82 */ /* 0x000eb00000000a00 */
[----:B------:R-:W3:Y:S01]  /*00e0*/  LDC.64 R8, c[0x0][0x380] ;  /* 0x0000e000ff087b82 */ /* 0x000ee20000000a00 */
[----:B0-----:R-:W-:-:S07]  /*00f0*/  IMAD.WIDE.U32 R12, R5, 0x4, R12 ;  /* 0x00000004050c7825 */ /* 0x001fce00078e000c */
[----:B------:R-:W0:Y:S01]  /*0100*/  LDC.64 R2, c[0x0][0x3a8] ;  /* 0x0000ea00ff027b82 */ /* 0x000e220000000a00 */
[----:B-1----:R-:W4:Y:S01]  /*0110*/  LDG.E R12, desc[UR4][R12.64] ;  /* 0x000000040c0c7981 */ /* 0x002f22000c1e1900 */
[----:B------:R-:W-:Y:S02]  /*0120*/  IMAD R4, R0, R7, R4 ;  /* 0x0000000700047224 */ /* 0x000fe400078e0204 */
[----:B--2---:R-:W-:-:S06]  /*0130*/  IMAD.WIDE.U32 R10, R5, 0x4, R10 ;  /* 0x00000004050a7825 */ /* 0x004fcc00078e000a */
[----:B------:R-:W2:Y:S01]  /*0140*/  LDG.E R11, desc[UR4][R10.64] ;  /* 0x000000040a0b7981 */ /* 0x000ea2000c1e1900 */
[----:B---3--:R-:W-:-:S05]  /*0150*/  IMAD.WIDE.U32 R8, R4, 0x4, R8 ;  /* 0x0000000404087825 */ /* 0x008fca00078e0008 */
[----:B------:R-:W2:Y:S01]  /*0160*/  LDG.E R0, desc[UR4][R8.64] ;  /* 0x0000000408007981 */ /* 0x000ea2000c1e1900 */
[----:B0-----:R-:W-:-:S05]  /*0170*/  IMAD.WIDE.U32 R2, R5, 0x4, R2 ;  /* 0x0000000405027825 */ /* 0x001fca00078e0002 */
[----:B------:R4:W5:Y:S02]  /*0180*/  LDG.E R6, desc[UR4][R2.64] ;  /* 0x0000000402067981 */ /* 0x000964000c1e1900 */
[----:B----4-:R-:W-:-:S04]  /*0190*/  FADD R2, R12, 9.9999997473787516356e-06 ;  /* 0x3727c5ac0c027421 */ /* 0x010fc80000000000 */
[----:B------:R-:W-:-:S05]  /*01a0*/  VIADD R7, R2, 0xf3000000 ;  /* 0xf300000002077836 */ /* 0x000fca0000000000 */
[----:B------:R-:W-:Y:S01]  /*01b0*/  ISETP.GT.U32.AND P0, PT, R7, 0x727fffff, PT ;  /* 0x727fffff0700780c */ /* 0x000fe20003f04070 */
[----:B--2---:R-:W-:-:S12]  /*01c0*/  FADD R0, R0, -R11 ;  /* 0x8000000b00007221 */ /* 0x004fd80000000000 */
[----:B------:R-:W-:Y:S05]  /*01d0*/  @!P0 BRA `(.L_x_10) ;  /* 0x0000000000108947 */ /* 0x000fea0003800000 */
[----:B------:R-:W-:-:S07]  /*01e0*/  MOV R9, 0x200 ;  /* 0x0000020000097802 */ /* 0x000fce0000000f00 */
[----:B-----5:R-:W-:Y:S05]  /*01f0*/  CALL.REL.NOINC `($__internal_0_$__cuda_sm20_sqrt_rd_f32_slowpath) ;  /* 0x0000000000807944 */ /* 0x020fea0003c00000 */
[----:B------:R-:W-:Y:S01]  /*0200*/  IMAD.MOV.U32 R3, RZ, RZ, R7 ;  /* 0x000000ffff037224 */ /* 0x000fe200078e0007 */
[----:B------:R-:W-:Y:S06]  /*0210*/  BRA `(.L_x_11) ;  /* 0x0000000000247947 */ /* 0x000fec0003800000 */
.L_x_10:
[----:B------:R-:W0:Y:S02]  /*0220*/  MUFU.RSQ R3, R2 ;  /* 0x0000000200037308 */ /* 0x000e240000001400 */
[----:B0-----:R-:W-:Y:S01]  /*0230*/  FMUL.FTZ R7, R2, R3 ;  /* 0x0000000302077220 */ /* 0x001fe20000410000 */
[----:B------:R-:W-:-:S03]  /*0240*/  FMUL.FTZ R3, R3, 0.5 ;  /* 0x3f00000003037820 */ /* 0x000fc60000410000 */
[----:B------:R-:W-:-:S04]  /*0250*/  FADD.FTZ R8, -R7, -RZ ;  /* 0x800000ff07087221 */ /* 0x000fc80000010100 */
[----:B------:R-:W-:-:S04]  /*0260*/  FFMA R8, R3, R8, 0.5 ;  /* 0x3f00000003087423 */ /* 0x000fc80000000008 */
[----:B------:R-:W-:-:S04]  /*0270*/  FFMA R8, R7, R8, R7 ;  /* 0x0000000807087223 */ /* 0x000fc80000000007 */
[----:B------:R-:W-:-:S04]  /*0280*/  FADD.FTZ R7, -R8, -RZ ;  /* 0x800000ff08077221 */ /* 0x000fc80000010100 */
[----:B------:R-:W-:-:S04]  /*0290*/  FFMA R7, R8, R7, R2 ;  /* 0x0000000708077223 */ /* 0x000fc80000000002 */
[----:B------:R-:W-:-:S07]  /*02a0*/  FFMA.RM R3, R3, R7, R8 ;  /* 0x0000000703037223 */ /* 0x000fce0000004008 */
.L_x_11:
[----:B------:R-:W0:Y:S01]  /*02b0*/  MUFU.RCP R2, R3 ;  /* 0x0000000300027308 */ /* 0x000e220000001000 */
[----:B------:R-:W-:Y:S07]  /*02c0*/  BSSY.RECONVERGENT B0, `(.L_x_12) ;  /* 0x000000b000007945 */ /* 0x000fee0003800200 */
[----:B------:R-:W1:Y:S01]  /*02d0*/  FCHK P0, R0, R3 ;  /* 0x0000000300007302 */ /* 0x000e620000000000 */
[----:B0-----:R-:W-:-:S04]  /*02e0*/  FFMA R7, R2, -R3, 1 ;  /* 0x3f80000002077423 */ /* 0x001fc80000000803 */
[----:B------:R-:W-:-:S04]  /*02f0*/  FFMA R7, R2, R7, R2 ;  /* 0x0000000702077223 */ /* 0x000fc80000000002 */
[----:B------:R-:W-:-:S04]  /*0300*/  FFMA R2, R0, R7, RZ ;  /* 0x0000000700027223 */ /* 0x000fc800000000ff */
[----:B------:R-:W-:-:S04]  /*0310*/  FFMA R8, R2, -R3, R0 ;  /* 0x8000000302087223 */ /* 0x000fc80000000000 */
[----:B------:R-:W-:Y:S01]  /*0320*/  FFMA R7, R7, R8, R2 ;  /* 0x0000000807077223 */ /* 0x000fe20000000002 */
[----:B-1----:R-:W-:Y:S06]  /*0330*/  @!P0 BRA `(.L_x_13) ;  /* 0x00000000000c8947 */ /* 0x002fec0003800000 */
[----:B------:R-:W-:-:S07]  /*0340*/  MOV R2, 0x360 ;  /* 0x0000036000027802 */ /* 0x000fce0000000f00 */
[----:B-----5:R-:W-:Y:S05]  /*0350*/  CALL.REL.NOINC `($__internal_1_$__cuda_sm3x_div_rn_noftz_f32_slowpath) ;  /* 0x0000000000947944 */ /* 0x020fea0003c00000 */
[----:B------:R-:W-:-:S07]  /*0360*/  MOV R7, R0 ;  /* 0x0000000000077202 */ /* 0x000fce0000000f00 */
.L_x_13:
[----:B------:R-:W-:Y:S05]  /*0370*/  BSYNC.RECONVERGENT B0 ;  /* 0x0000000000007941 */ /* 0x000fea0003800200 */
.L_x_12:
[----:B------:R-:W0:Y:S08]  /*0380*/  LDC.64 R2, c[0x0][0x3b0] ;  /* 0x0000ec00ff027b82 */ /* 0x000e300000000a00 */
[----:B------:R-:W1:Y:S01]  /*0390*/  LDC.64 R8, c[0x0][0x388] ;  /* 0x0000e200ff087b82 */ /* 0x000e620000000a00 */
[----:B0-----:R-:W-:-:S06]  /*03a0*/  IMAD.WIDE.U32 R2, R5, 0x4, R2 ;  /* 0x0000000405027825 */ /* 0x001fcc00078e0002 */
[----:B------:R-:W2:Y:S01]  /*03b0*/  LDG.E R3, desc[UR4][R2.64] ;  /* 0x0000000402037981 */ /* 0x000ea2000c1e1900 */
[----:B-1----:R-:W-:-:S04]  /*03c0*/  IMAD.WIDE.U32 R4, R4, 0x4, R8 ;  /* 0x0000000404047825 */ /* 0x002fc800078e0008 */
[----:B--2--5:R-:W-:-:S05]  /*03d0*/  FFMA R7, R6, R7, R3 ;  /* 0x0000000706077223 */ /* 0x024fca0000000003 */
[----:B------:R-:W-:Y:S01]  /*03e0*/  STG.E desc[UR4][R4.64], R7 ;  /* 0x0000000704007986 */ /* 0x000fe2000c101904 */
[----:B------:R-:W-:Y:S05]  /*03f0*/  EXIT ;  /* 0x000000000000794d */ /* 0x000fea0003800000 */
        .weak           $__internal_0_$__cuda_sm20_sqrt_rd_f32_slowpath
        .type           $__internal_0_$__cuda_sm20_sqrt_rd_f32_slowpath,@function
        .size           $__internal_0_$__cuda_sm20_sqrt_rd_f32_slowpath,($__internal_1_$__cuda_sm3x_div_rn_noftz_f32_slowpath - $__internal_0_$__cuda_sm20_sqrt_rd_f32_slowpath)
$__internal_0_$__cuda_sm20_sqrt_rd_f32_slowpath:
[----:B------:R-:W-:-:S13]  /*0400*/  LOP3.LUT P0, RZ, R2, 0x7fffffff, RZ, 0xc0, !PT ;  /* 0x7fffffff02ff7812 */ /* 0x000fda000780c0ff */
[----:B------:R-:W-:Y:S01]  /*0410*/  @!P0 IMAD.MOV.U32 R3, RZ, RZ, R2 ;  /* 0x000000ffff038224 */ /* 0x000fe200078e0002 */
[----:B------:R-:W-:Y:S06]  /*0420*/  @!P0 BRA `(.L_x_14) ;  /* 0x0000000000508947 */ /* 0x000fec0003800000 */
[----:B------:R-:W-:-:S13]  /*0430*/  FSETP.GEU.FTZ.AND P0, PT, R2, RZ, PT ;  /* 0x000000ff0200720b */ /* 0x000fda0003f1e000 */
[----:B------:R-:W-:Y:S01]  /*0440*/  @!P0 IMAD.MOV.U32 R3, RZ, RZ, 0x7fffffff ;  /* 0x7fffffffff038424 */ /* 0x000fe200078e00ff */
[----:B------:R-:W-:Y:S06]  /*0450*/  @!P0 BRA `(.L_x_14) ;  /* 0x0000000000448947 */ /* 0x000fec0003800000 */
[----:B------:R-:W-:-:S13]  /*0460*/  FSETP.GTU.FTZ.AND P0, PT, |R2|, +INF , PT ;  /* 0x7f8000000200780b */ /* 0x000fda0003f1c200 */
[----:B------:R-:W-:Y:S01]  /*0470*/  @P0 FADD.FTZ R3, R2, 1 ;  /* 0x3f80000002030421 */ /* 0x000fe20000010000 */
[----:B------:R-:W-:Y:S06]  /*0480*/  @P0 BRA `(.L_x_14) ;  /* 0x0000000000380947 */ /* 0x000fec0003800000 */
[----:B------:R-:W-:-:S13]  /*0490*/  FSETP.NEU.FTZ.AND P0, PT, |R2|, +INF , PT ;  /* 0x7f8000000200780b */ /* 0x000fda0003f1d200 */
[----:B------:R-:W-:Y:S01]  /*04a0*/  @!P0 MOV R3, R2 ;  /* 0x0000000200038202 */ /* 0x000fe20000000f00 */
[----:B------:R-:W-:Y:S06]  /*04b0*/  @!P0 BRA `(.L_x_14) ;  /* 0x00000000002c8947 */ /* 0x000fec0003800000 */
[----:B------:R-:W-:-:S04]  /*04c0*/  FFMA R2, R2, 1.84467440737095516160e+19, RZ ;  /* 0x5f80000002027823 */ /* 0x000fc800000000ff */
        /* <DEDUP_REMOVED lines=8> */
[----:B------:R-:W-:-:S04]  /*0550*/  FFMA.RM R3, R3, R7, R8 ;  /* 0x0000000703037223 */ /* 0x000fc80000004008 */
[----:B------:R-:W-:-:S07]  /*0560*/  FMUL.FTZ R3, R3, 2.3283064365386962891e-10 ;  /* 0x2f80000003037820 */ /* 0x000fce0000410000 */
.L_x_14:
[----:B------:R-:W-:Y:S01]  /*0570*/  IMAD.MOV.U32 R7, RZ, RZ, R3 ;  /* 0x000000ffff077224 */ /* 0x000fe200078e0003 */
[----:B------:R-:W-:Y:S01]  /*0580*/  MOV R2, R9 ;  /* 0x0000000900027202 */ /* 0x000fe20000000f00 */
[----:B------:R-:W-:-:S04]  /*0590*/  IMAD.MOV.U32 R3, RZ, RZ, 0x0 ;  /* 0x00000000ff037424 */ /* 0x000fc800078e00ff */
[----:B------:R-:W-:Y:S05]  /*05a0*/  RET.REL.NODEC R2 `(_batch_norm) ;  /* 0xfffffff802947950 */ /* 0x000fea0003c3ffff */
        .weak           $__internal_1_$__cuda_sm3x_div_rn_noftz_f32_slowpath
        .type           $__internal_1_$__cuda_sm3x_div_rn_noftz_f32_slowpath,@function
        .size           $__internal_1_$__cuda_sm3x_div_rn_noftz_f32_slowpath,(.L_x_29 - $__internal_1_$__cuda_sm3x_div_rn_noftz_f32_slowpath)
$__internal_1_$__cuda_sm3x_div_rn_noftz_f32_slowpath:
[----:B------:R-:W-:Y:S01]  /*05b0*/  SHF.R.U32.HI R8, RZ, 0x17, R3 ;  /* 0x00000017ff087819 */ /* 0x000fe20000011603 */
[----:B------:R-:W-:Y:S01]  /*05c0*/  BSSY.RECONVERGENT B1, `(.L_x_15) ;  /* 0x0000063000017945 */ /* 0x000fe20003800200 */
[----:B------:R-:W-:Y:S02]  /*05d0*/  SHF.R.U32.HI R7, RZ, 0x17, R0 ;  /* 0x00000017ff077819 */ /* 0x000fe40000011600 */
[----:B------:R-:W-:Y:S02]  /*05e0*/  LOP3.LUT R12, R8, 0xff, RZ, 0xc0, !PT ;  /* 0x000000ff080c7812 */ /* 0x000fe400078ec0ff */
[----:B------:R-:W-:Y:S02]  /*05f0*/  LOP3.LUT R7, R7, 0xff, RZ, 0xc0, !PT ;  /* 0x000000ff07077812 */ /* 0x000fe400078ec0ff */
[----:B------:R-:W-:Y:S02]  /*0600*/  IADD3 R11, PT, PT, R12, -0x1, RZ ;  /* 0xffffffff0c0b7810 */ /* 0x000fe40007ffe0ff */
[----:B------:R-:W-:Y:S01]  /*0610*/  MOV R8, R0 ;  /* 0x0000000000087202 */ /* 0x000fe20000000f00 */
[----:B------:R-:W-:Y:S01]  /*0620*/  VIADD R10, R7, 0xffffffff ;  /* 0xffffffff070a7836 */ /* 0x000fe20000000000 */
[----:B------:R-:W-:-:S04]  /*0630*/  ISETP.GT.U32.AND P0, PT, R11, 0xfd, PT ;  /* 0x000000fd0b00780c */ /* 0x000fc80003f04070 */
[----:B------:R-:W-:-:S13]  /*0640*/  ISETP.GT.U32.OR P0, PT, R10, 0xfd, P0 ;  /* 0x000000fd0a00780c */ /* 0x000fda0000704470 */
[----:B------:R-:W-:Y:S01]  /*0650*/  @!P0 IMAD.MOV.U32 R9, RZ, RZ, RZ ;  /* 0x000000ffff098224 */ /* 0x000fe200078e00ff */
[----:B------:R-:W-:Y:S06]  /*0660*/  @!P0 BRA `(.L_x_16) ;  /* 0x00000000005c8947 */ /* 0x000fec0003800000 */
[----:B------:R-:W-:Y:S02]  /*0670*/  FSETP.GTU.FTZ.AND P1, PT, |R3|, +INF , PT ;  /* 0x7f8000000300780b */ /* 0x000fe40003f3c200 */
[----:B------:R-:W-:-:S04]  /*0680*/  FSETP.GTU.FTZ.AND P0, PT, |R0|, +INF , PT ;  /* 0x7f8000000000780b */ /* 0x000fc80003f1c200 */
[----:B------:R-:W-:-:S13]  /*0690*/  PLOP3.LUT P0, PT, P0, P1, PT, 0xf8, 0x8f ;  /* 0x00000000008f781c */ /* 0x000fda0000703f70 */
[----:B------:R-:W-:Y:S05]  /*06a0*/  @P0 BRA `(.L_x_17) ;  /* 0x00000004004c0947 */ /* 0x000fea0003800000 */
[----:B------:R-:W-:-:S13]  /*06b0*/  LOP3.LUT P0, RZ, R3, 0x7fffffff, R8, 0xc8, !PT ;  /* 0x7fffffff03ff7812 */ /* 0x000fda000780c808 */
[----:B------:R-:W-:Y:S05]  /*06c0*/  @!P0 BRA `(.L_x_18) ;  /* 0x00000004003c8947 */ /* 0x000fea0003800000 */
[C---:B------:R-:W-:Y:S02]  /*06d0*/  FSETP.NEU.FTZ.AND P2, PT, |R0|.reuse, +INF , PT ;  /* 0x7f8000000000780b */ /* 0x040fe40003f5d200 */
[----:B------:R-:W-:Y:S02]  /*06e0*/  FSETP.NEU.FTZ.AND P1, PT, |R3|, +INF , PT ;  /* 0x7f8000000300780b */ /* 0x000fe40003f3d200 */
[----:B------:R-:W-:-:S11]  /*06f0*/  FSETP.NEU.FTZ.AND P0, PT, |R0|, +INF , PT ;  /* 0x7f8000000000780b */ /* 0x000fd60003f1d200 */
[----:B------:R-:W-:Y:S05]  /*0700*/  @!P1 BRA !P2, `(.L_x_18) ;  /* 0x00000004002c9947 */ /* 0x000fea0005000000 */
[----:B------:R-:W-:-:S04]  /*0710*/  LOP3.LUT P2, RZ, R8, 0x7fffffff, RZ, 0xc0, !PT ;  /* 0x7fffffff08ff7812 */ /* 0x000fc8000784c0ff */
[----:B------:R-:W-:-:S13]  /*0720*/  PLOP3.LUT P1, PT, P1, P2, PT, 0x2f, 0xf2 ;  /* 0x0000000000f2781c */ /* 0x000fda0000f24577 */
[----:B------:R-:W-:Y:S05]  /*0730*/  @P1 BRA `(.L_x_19) ;  /* 0x0000000400181947 */ /* 0x000fea0003800000 */
[----:B------:R-:W-:-:S04]  /*0740*/  LOP3.LUT P1, RZ, R3, 0x7fffffff, RZ, 0xc0, !PT ;  /* 0x7fffffff03ff7812 */ /* 0x000fc8000782c0ff */
[----:B------:R-:W-:-:S13]  /*0750*/  PLOP3.LUT P0, PT, P0, P1, PT, 0x2f, 0xf2 ;  /* 0x0000000000f2781c */ /* 0x000fda0000702577 */
[----:B------:R-:W-:Y:S05]  /*0760*/  @P0 BRA `(.L_x_20) ;  /* 0x0000000400000947 */ /* 0x000fea0003800000 */
[----:B------:R-:W-:Y:S02]  /*0770*/  ISETP.GE.AND P0, PT, R10, RZ, PT ;  /* 0x000000ff0a00720c */ /* 0x000fe40003f06270 */
[----:B------:R-:W-:-:S11]  /*0780*/  ISETP.GE.AND P1, PT, R11, RZ, PT ;  /* 0x000000ff0b00720c */ /* 0x000fd60003f26270 */
[----:B------:R-:W-:Y:S01]  /*0790*/  @P0 MOV R9, RZ ;  /* 0x000000ff00090202 */ /* 0x000fe20000000f00 */
[----:B------:R-:W-:Y:S02]  /*07a0*/  @!P0 IMAD.MOV.U32 R9, RZ, RZ, -0x40 ;  /* 0xffffffc0ff098424 */ /* 0x000fe400078e00ff */
[----:B------:R-:W-:Y:S01]  /*07b0*/  @!P0 FFMA R8, R0, 1.84467440737095516160e+19, RZ ;  /* 0x5f80000000088823 */ /* 0x000fe200000000ff */
[----:B------:R-:W-:Y:S02]  /*07c0*/  @!P1 FFMA R3, R3, 1.84467440737095516160e+19, RZ ;  /* 0x5f80000003039823 */ /* 0x000fe400000000ff */
[----:B------:R-:W-:-:S07]  /*07d0*/  @!P1 IADD3 R9, PT, PT, R9, 0x40, RZ ;  /* 0x0000004009099810 */ /* 0x000fce0007ffe0ff */
.L_x_16:
[----:B------:R-:W-:Y:S01]  /*07e0*/  LEA R0, R12, 0xc0800000, 0x17 ;  /* 0xc08000000c007811 */ /* 0x000fe200078eb8ff */
[----:B------:R-:W-:Y:S01]  /*07f0*/  BSSY.RECONVERGENT B2, `(.L_x_21) ;  /* 0x0000036000027945 */ /* 0x000fe20003800200 */
[----:B------:R-:W-:-:S03]  /*0800*/  IADD3 R7, PT, PT, R7, -0x7f, RZ ;  /* 0xffffff8107077810 */ /* 0x000fc60007ffe0ff */
[----:B------:R-:W-:Y:S02]  /*0810*/  IMAD.IADD R3, R3, 0x1, -R0 ;  /* 0x0000000103037824 */ /* 0x000fe400078e0a00 */
[----:B------:R-:W-:Y:S02]  /*0820*/  IMAD R0, R7, -0x800000, R8 ;  /* 0xff80000007007824 */ /* 0x000fe400078e0208 */
[----:B------:R-:W0:Y:S01]  /*0830*/  MUFU.RCP R10, R3 ;  /* 0x00000003000a7308 */ /* 0x000e220000001000 */
[----:B------:R-:W-:-:S04]  /*0840*/  FADD.FTZ R11, -R3, -RZ ;  /* 0x800000ff030b7221 */ /* 0x000fc80000010100 */
[----:B0-----:R-:W-:-:S04]  /*0850*/  FFMA R13, R10, R11, 1 ;  /* 0x3f8000000a0d7423 */ /* 0x001fc8000000000b */
[----:B------:R-:W-:-:S04]  /*0860*/  FFMA R15, R10, R13, R10 ;  /* 0x0000000d0a0f7223 */ /* 0x000fc8000000000a */
[----:B------:R-:W-:-:S04]  /*0870*/  FFMA R8, R0, R15, RZ ;  /* 0x0000000f00087223 */ /* 0x000fc800000000ff */
[----:B------:R-:W-:-:S04]  /*0880*/  FFMA R13, R11, R8, R0 ;  /* 0x000000080b0d7223 */ /* 0x000fc80000000000 */
[----:B------:R-:W-:Y:S01]  /*0890*/  FFMA R10, R15, R13, R8 ;  /* 0x0000000d0f0a7223 */ /* 0x000fe20000000008 */
[----:B------:R-:W-:-:S03]  /*08a0*/  IADD3 R8, PT, PT, R7, 0x7f, -R12 ;  /* 0x0000007f07087810 */ /* 0x000fc60007ffe80c */
[----:B------:R-:W-:Y:S02]  /*08b0*/  FFMA R11, R11, R10, R0 ;  /* 0x0000000a0b0b7223 */ /* 0x000fe40000000000 */
[----:B------:R-:W-:Y:S02]  /*08c0*/  IMAD.IADD R8, R8, 0x1, R9 ;  /* 0x0000000108087824 */ /* 0x000fe400078e0209 */
[----:B------:R-:W-:-:S05]  /*08d0*/  FFMA R0, R15, R11, R10 ;  /* 0x0000000b0f007223 */ /* 0x000fca000000000a */
[----:B------:R-:W-:-:S04]  /*08e0*/  SHF.R.U32.HI R3, RZ, 0x17, R0 ;  /* 0x00000017ff037819 */ /* 0x000fc80000011600 */
[----:B------:R-:W-:-:S04]  /*08f0*/  LOP3.LUT R3, R3, 0xff, RZ, 0xc0, !PT ;  /* 0x000000ff03037812 */ /* 0x000fc800078ec0ff */
[----:B------:R-:W-:-:S05]  /*0900*/  IADD3 R9, PT, PT, R3, R8, RZ ;  /* 0x0000000803097210 */ /* 0x000fca0007ffe0ff */
[----:B------:R-:W-:-:S05]  /*0910*/  VIADD R3, R9, 0xffffffff ;  /* 0xffffffff09037836 */ /* 0x000fca0000000000 */
[----:B------:R-:W-:-:S13]  /*0920*/  ISETP.GE.U32.AND P0, PT, R3, 0xfe, PT ;  /* 0x000000fe0300780c */ /* 0x000fda0003f06070 */
[----:B------:R-:W-:Y:S05]  /*0930*/  @!P0 BRA `(.L_x_22) ;  /* 0x0000000000808947 */ /* 0x000fea0003800000 */
[----:B------:R-:W-:-:S13]  /*0940*/  ISETP.GT.AND P0, PT, R9, 0xfe, PT ;  /* 0x000000fe0900780c */ /* 0x000fda0003f04270 */
[----:B------:R-:W-:Y:S05]  /*0950*/  @P0 BRA `(.L_x_23) ;  /* 0x00000000006c0947 */ /* 0x000fea0003800000 */
[----:B------:R-:W-:-:S13]  /*0960*/  ISETP.GE.AND P0, PT, R9, 0x1, PT ;  /* 0x000000010900780c */ /* 0x000fda0003f06270 */
[----:B------:R-:W-:Y:S05]  /*0970*/  @P0 BRA `(.L_x_24) ;  /* 0x0000000000740947 */ /* 0x000fea0003800000 */
[----:B------:R-:W-:Y:S02]  /*0980*/  ISETP.GE.AND P0, PT, R9, -0x18, PT ;  /* 0xffffffe80900780c */ /* 0x000fe40003f06270 */
[----:B------:R-:W-:-:S11]  /*0990*/  LOP3.LUT R0, R0, 0x80000000, RZ, 0xc0, !PT ;  /* 0x8000000000007812 */ /* 0x000fd600078ec0ff */
[----:B------:R-:W-:Y:S05]  /*09a0*/  @!P0 BRA `(.L_x_24) ;  /* 0x0000000000688947 */ /* 0x000fea0003800000 */
[CCC-:B------:R-:W-:Y:S01]  /*09b0*/  FFMA.RZ R3, R15.reuse, R11.reuse, R10.reuse ;  /* 0x0000000b0f037223 */ /* 0x1c0fe2000000c00a */
[-CC-:B------:R-:W-:Y:S01]  /*09c0*/  FFMA.RM R8, R15, R11.reuse, R10.reuse ;  /* 0x0000000b0f087223 */ /* 0x180fe2000000400a */
[C---:B------:R-:W-:Y:S02]  /*09d0*/  ISETP.NE.AND P2, PT, R9.reuse, RZ, PT ;  /* 0x000000ff0900720c */ /* 0x040fe40003f45270 */
[----:B------:R-:W-:Y:S02]  /*09e0*/  ISETP.NE.AND P1, PT, R9, RZ, PT ;  /* 0x000000ff0900720c */ /* 0x000fe40003f25270 */
[----:B------:R-:W-:Y:S01]  /*09f0*/  LOP3.LUT R7, R3, 0x7fffff, RZ, 0xc0, !PT ;  /* 0x007fffff03077812 */ /* 0x000fe200078ec0ff */
[----:B------:R-:W-:Y:S01]  /*0a00*/  FFMA.RP R3, R15, R11, R10 ;  /* 0x0000000b0f037223 */ /* 0x000fe2000000800a */
[----:B------:R-:W-:Y:S01]  /*0a10*/  IADD3 R10, PT, PT, R9, 0x20, RZ ;  /* 0x00000020090a7810 */ /* 0x000fe20007ffe0ff */
[----:B------:R-:W-:Y:S01]  /*0a20*/  IMAD.MOV R9, RZ, RZ, -R9 ;  /* 0x000000ffff097224 */ /* 0x000fe200078e0a09 */
[----:B------:R-:W-:-:S02]  /*0a30*/  LOP3.LUT R7, R7, 0x800000, RZ, 0xfc, !PT ;  /* 0x0080000007077812 */ /* 0x000fc400078efcff */
[----:B------:R-:W-:Y:S02]  /*0a40*/  FSETP.NEU.FTZ.AND P0, PT, R3, R8, PT ;  /* 0x000000080300720b */ /* 0x000fe40003f1d000 */
[----:B------:R-:W-:Y:S02]  /*0a50*/  SHF.L.U32 R10, R7, R10, RZ ;  /* 0x0000000a070a7219 */ /* 0x000fe400000006ff */
[----:B------:R-:W-:Y:S02]  /*0a60*/  SEL R8, R9, RZ, P2 ;  /* 0x000000ff09087207 */ /* 0x000fe40001000000 */
[----:B------:R-:W-:Y:S02]  /*0a70*/  ISETP.NE.AND P1, PT, R10, RZ, P1 ;  /* 0x000000ff0a00720c */ /* 0x000fe40000f25270 */
[----:B------:R-:W-:Y:S02]  /*0a80*/  SHF.R.U32.HI R8, RZ, R8, R7 ;  /* 0x00000008ff087219 */ /* 0x000fe40000011607 */
[----:B------:R-:W-:-:S02]  /*0a90*/  PLOP3.LUT P0, PT, P0, P1, PT, 0xf8, 0x8f ;  /* 0x00000000008f781c */ /* 0x000fc40000703f70 */
[----:B------:R-:W-:Y:S02]  /*0aa0*/  SHF.R.U32.HI R10, RZ, 0x1, R8 ;  /* 0x00000001ff0a7819 */ /* 0x000fe40000011608 */
[----:B------:R-:W-:-:S04]  /*0ab0*/  SEL R3, RZ, 0x1, !P0 ;  /* 0x00000001ff037807 */ /* 0x000fc80004000000 */
[----:B------:R-:W-:-:S04]  /*0ac0*/  LOP3.LUT R3, R3, 0x1, R10, 0xf8, !PT ;  /* 0x0000000103037812 */ /* 0x000fc800078ef80a */
[----:B------:R-:W-:-:S04]  /*0ad0*/  LOP3.LUT R3, R3, R8, RZ, 0xc0, !PT ;  /* 0x0000000803037212 */ /* 0x000fc800078ec0ff */
[----:B------:R-:W-:-:S04]  /*0ae0*/  IADD3 R3, PT, PT, R10, R3, RZ ;  /* 0x000000030a037210 */ /* 0x000fc80007ffe0ff */
[----:B------:R-:W-:Y:S01]  /*0af0*/  LOP3.LUT R0, R3, R0, RZ, 0xfc, !PT ;  /* 0x0000000003007212 */ /* 0x000fe200078efcff */
[----:B------:R-:W-:Y:S06]  /*0b00*/  BRA `(.L_x_24) ;  /* 0x0000000000107947 */ /* 0x000fec0003800000 */
.L_x_23:
[----:B------:R-:W-:-:S04]  /*0b10*/  LOP3.LUT R0, R0, 0x80000000, RZ, 0xc0, !PT ;  /* 0x8000000000007812 */ /* 0x000fc800078ec0ff */
[----:B------:R-:W-:Y:S01]  /*0b20*/  LOP3.LUT R0, R0, 0x7f800000, RZ, 0xfc, !PT ;  /* 0x7f80000000007812 */ /* 0x000fe200078efcff */
[----:B------:R-:W-:Y:S06]  /*0b30*/  BRA `(.L_x_24) ;  /* 0x0000000000047947 */ /* 0x000fec0003800000 */
.L_x_22:
[----:B------:R-:W-:-:S07]  /*0b40*/  IMAD R0, R8, 0x800000, R0 ;  /* 0x0080000008007824 */ /* 0x000fce00078e0200 */
.L_x_24:
[----:B------:R-:W-:Y:S05]  /*0b50*/  BSYNC.RECONVERGENT B2 ;  /* 0x0000000000027941 */ /* 0x000fea0003800200 */
.L_x_21:
[----:B------:R-:W-:Y:S05]  /*0b60*/  BRA `(.L_x_25) ;  /* 0x0000000000207947 */ /* 0x000fea0003800000 */
.L_x_20:
[----:B------:R-:W-:-:S04]  /*0b70*/  LOP3.LUT R0, R3, 0x80000000, R8, 0x48, !PT ;  /* 0x8000000003007812 */ /* 0x000fc800078e4808 */
[----:B------:R-:W-:Y:S01]  /*0b80*/  LOP3.LUT R0, R0, 0x7f800000, RZ, 0xfc, !PT ;  /* 0x7f80000000007812 */ /* 0x000fe200078efcff */
[----:B------:R-:W-:Y:S06]  /*0b90*/  BRA `(.L_x_25) ;  /* 0x0000000000147947 */ /* 0x000fec0003800000 */
.L_x_19:
[----:B------:R-:W-:Y:S01]  /*0ba0*/  LOP3.LUT R0, R3, 0x80000000, R8, 0x48, !PT ;  /* 0x8000000003007812 */ /* 0x000fe200078e4808 */
[----:B------:R-:W-:Y:S06]  /*0bb0*/  BRA `(.L_x_25) ;  /* 0x00000000000c7947 */ /* 0x000fec0003800000 */
.L_x_18:
[----:B------:R-:W0:Y:S01]  /*0bc0*/  MUFU.RSQ R0, -QNAN ;  /* 0xffc0000000007908 */ /* 0x000e220000001400 */
[----:B------:R-:W-:Y:S05]  /*0bd0*/  BRA `(.L_x_25) ;  /* 0x0000000000047947 */ /* 0x000fea0003800000 */
.L_x_17:
[----:B------:R-:W-:-:S07]  /*0be0*/  FADD.FTZ R0, R0, R3 ;  /* 0x0000000300007221 */ /* 0x000fce0000010000 */
.L_x_25:
[----:B------:R-:W-:Y:S05]  /*0bf0*/  BSYNC.RECONVERGENT B1 ;  /* 0x0000000000017941 */ /* 0x000fea0003800200 */
.L_x_15:
[----:B------:R-:W-:-:S04]  /*0c00*/  HFMA2 R3, -RZ, RZ, 0, 0 ;  /* 0x00000000ff037431 */ /* 0x000fc800000001ff */
[----:B0-----:R-:W-:Y:S05]  /*0c10*/  RET.REL.NODEC R2 `(_batch_norm) ;  /* 0xfffffff002f87950 */ /* 0x001fea0003c3ffff */
.L_x_26:
        /* <DEDUP_REMOVED lines=14> */
.L_x_29:


//--------------------- .text._leaky_relu         --------------------------
	.section	.text._leaky_relu,"ax",@progbits
	.align	128
        .global         _leaky_relu
        .type           _leaky_relu,@function
        .size           _leaky_relu,(.L_x_34 - _leaky_relu)
        .other          _leaky_relu,@"STO_CUDA_ENTRY STV_DEFAULT"
_leaky_relu:
.text._leaky_relu:
[----:B------:R-:W-:Y:S01]  /*0000*/  LDC R1, c[0x0][0x37c] ;  /* 0x0000df00ff017b82 */ /* 0x000fe20000000800 */
[----:B------:R-:W0:Y:S07]  /*0010*/  S2R R0, SR_TID.X ;  /* 0x0000000000007919 */ /* 0x000e2e0000002100 */
[----:B------:R-:W0:Y:S01]  /*0020*/  S2UR UR4, SR_CTAID.X ;  /* 0x00000000000479c3 */ /* 0x000e220000002500 */
[----:B------:R-:W1:Y:S07]  /*0030*/  LDCU UR5, c[0x0][0x390] ;  /* 0x00007200ff0577ac */ /* 0x000e6e0008000800 */
[----:B------:R-:W0:Y:S02]  /*0040*/  LDC R7, c[0x0][0x360] ;  /* 0x0000d800ff077b82 */ /* 0x000e240000000800 */
[----:B0-----:R-:W-:-:S05]  /*0050*/  IMAD R7, R7, UR4, R0 ;  /* 0x0000000407077c24 */ /* 0x001fca000f8e0200 */
[----:B-1----:R-:W-:-:S13]  /*0060*/  ISETP.GE.U32.AND P0, PT, R7, UR5, PT ;  /* 0x0000000507007c0c */ /* 0x002fda000bf06070 */
[----:B------:R-:W-:Y:S05]  /*0070*/  @P0 EXIT ;  /* 0x000000000000094d */ /* 0x000fea0003800000 */
[----:B------:R-:W0:Y:S01]  /*0080*/  LDC.64 R2, c[0x0][0x380] ;  /* 0x0000e000ff027b82 */ /* 0x000e220000000a00 */
[----:B------:R-:W1:Y:S07]  /*0090*/  LDCU.64 UR4, c[0x0][0x358] ;  /* 0x00006b00ff0477ac */ /* 0x000e6e0008000a00 */
[----:B------:R-:W2:Y:S08]  /*00a0*/  LDC R9, c[0x0][0x394] ;  /* 0x0000e500ff097b82 */ /* 0x000eb00000000800 */
[----:B------:R-:W3:Y:S01]  /*00b0*/  LDC.64 R4, c[0x0][0x388] ;  /* 0x0000e200ff047b82 */ /* 0x000ee20000000a00 */
[----:B0-----:R-:W-:-:S06]  /*00c0*/  IMAD.WIDE.U32 R2, R7, 0x4, R2 ;  /* 0x0000000407027825 */ /* 0x001fcc00078e0002 */
[----:B-1----:R-:W4:Y:S01]  /*00d0*/  LDG.E R2, desc[UR4][R2.64] ;  /* 0x0000000402027981 */ /* 0x002f22000c1e1900 */
[----:B---3--:R-:W-:Y:S01]  /*00e0*/  IMAD.WIDE.U32 R4, R7, 0x4, R4 ;  /* 0x0000000407047825 */ /* 0x008fe200078e0004 */
[----:B----4-:R-:W-:-:S04]  /*00f0*/  FSETP.GEU.AND P0, PT, R2, RZ, PT ;  /* 0x000000ff0200720b */ /* 0x010fc80003f0e000 */
[----:B--2---:R-:W-:-:S05]  /*0100*/  FSEL R9, R9, 1, !P0 ;  /* 0x3f80000009097808 */ /* 0x004fca0004000000 */
[----:B------:R-:W-:-:S05]  /*0110*/  FMUL R9, R2, R9 ;  /* 0x0000000902097220 */ /* 0x000fca0000400000 */
[----:B------:R-:W-:Y:S01]  /*0120*/  STG.E desc[UR4][R4.64], R9 ;  /* 0x0000000904007986 */ /* 0x000fe2000c101904 */
[----:B------:R-:W-:Y:S05]  /*0130*/  EXIT ;  /* 0x000000000000794d */ /* 0x000fea0003800000 */
.L_x_27:
        /* <DEDUP_REMOVED lines=12> */
.L_x_34:


//--------------------- .nv.shared.reserved.0     --------------------------
	.section	.nv.shared.reserved.0,"aw",@nobits
	.weak		__nv_reservedSMEM_offset_0_alias
	.size		__nv_reservedSMEM_offset_0_alias, 0, 64
	.other		__nv_reservedSMEM_offset_0_alias,@"STO_CUDA_RESERVED_SHARED STV_DEFAULT"
__nv_reservedSMEM_offset_0_alias:
	.zero		0
	.zero		64


//--------------------- .nv.constant0._pad        --------------------------
	.section	.nv.constant0._pad,"a",@progbits
	.sectionflags	@""
	.align	4
.nv.constant0._pad:
	.zero		948


//--------------------- .nv.constant0._max_pool2d --------------------------
	.section	.nv.constant0._max_pool2d,"a",@progbits
	.sectionflags	@""
	.align	4
.nv.constant0._max_pool2d:
	.zero		952


//--------------------- .nv.constant0._conv2d     --------------------------
	.section	.nv.constant0._conv2d,"a",@progbits
	.sectionflags	@""
	.align	4
.nv.constant0._conv2d:
	.zero		896


//--------------------- .nv.constant0._batch_norm --------------------------
	.section	.nv.constant0._batch_norm,"a",@progbits
	.sectionflags	@""
	.align	4
.nv.constant0._batch_norm:
	.zero		952


//--------------------- .nv.constant0._leaky_relu --------------------------
	.section	.nv.constant0._leaky_relu,"a",@progbits
	.sectionflags	@""
	.align	4
.nv.constant0._leaky_relu:
	.zero		920


//--------------------- SYMBOLS --------------------------

	.type		.nv.reservedSmem.offset0,@object
	.size		.nv.reservedSmem.offset0,0x4
